//
// Generated by NVIDIA NVVM Compiler
//
// Compiler Build ID: CL-36424714
// Cuda compilation tools, release 13.0, V13.0.88
// Based on NVVM 20.0.0
//

.version 9.0
.target sm_100
.address_size 64

	// .globl	my_kernel_kernel1
// _ZZ17my_kernel_kernel0E18PaddedInput_shared has been demoted
// _ZZ17my_kernel_kernel0E18placeholder_shared has been demoted

.visible .entry my_kernel_kernel1(
	.param .u64 .ptr .align 1 my_kernel_kernel1_param_0,
	.param .u64 .ptr .align 1 my_kernel_kernel1_param_1,
	.param .u64 .ptr .align 1 my_kernel_kernel1_param_2
)
{
	.reg .b32 	%r<8>;
	.reg .b32 	%f<9>;
	.reg .b64 	%rd<12>;

	ld.param.u64 	%rd1, [my_kernel_kernel1_param_0];
	ld.param.u64 	%rd2, [my_kernel_kernel1_param_1];
	ld.param.u64 	%rd3, [my_kernel_kernel1_param_2];
	cvta.to.global.u64 	%rd4, %rd1;
	cvta.to.global.u64 	%rd5, %rd3;
	cvta.to.global.u64 	%rd6, %rd2;
	mov.u32 	%r1, %ctaid.x;
	mov.u32 	%r2, %tid.x;
	mad.lo.s32 	%r3, %r1, 3, %r2;
	mul.wide.u32 	%rd7, %r3, 4;
	add.s64 	%rd8, %rd6, %rd7;
	ld.global.nc.f32 	%f1, [%rd8];
	shr.u32 	%r4, %r3, 5;
	mul.hi.u32 	%r5, %r4, 204522253;
	mul.lo.s32 	%r6, %r5, 672;
	sub.s32 	%r7, %r3, %r6;
	mul.wide.u32 	%rd9, %r7, 4;
	add.s64 	%rd10, %rd5, %rd9;
	ld.global.nc.f32 	%f2, [%rd10];
	add.f32 	%f3, %f1, %f2;
	add.f32 	%f4, %f3, 0f40400000;
	min.f32 	%f5, %f4, 0f40C00000;
	max.f32 	%f6, %f5, 0f00000000;
	mul.f32 	%f7, %f6, 0f3E2AAAAD;
	mul.f32 	%f8, %f3, %f7;
	add.s64 	%rd11, %rd4, %rd7;
	st.global.f32 	[%rd11], %f8;
	ret;

}
	// .globl	my_kernel_kernel0
.visible .entry my_kernel_kernel0(
	.param .u64 .ptr .align 1 my_kernel_kernel0_param_0,
	.param .u64 .ptr .align 1 my_kernel_kernel0_param_1,
	.param .u64 .ptr .align 1 my_kernel_kernel0_param_2
)
{
	.reg .pred 	%p<8>;
	.reg .b16 	%rs<21>;
	.reg .b32 	%r<101>;
	.reg .b32 	%f<614>;
	.reg .b64 	%rd<42>;
	// demoted variable
	.shared .align 4 .b8 _ZZ17my_kernel_kernel0E18PaddedInput_shared[28288];
	// demoted variable
	.shared .align 4 .b8 _ZZ17my_kernel_kernel0E18placeholder_shared[640];
	mov.b32 	%r98, 0;
	mov.f32 	%f416, 0f00000000;
	mov.u32 	%r12, %tid.x;
	mov.u32 	%r25, %ctaid.x;
	shl.b32 	%r26, %r25, 5;
	mov.u32 	%r36, _ZZ17my_kernel_kernel0E18PaddedInput_shared;
	mov.f32 	%f417, %f416;
	mov.f32 	%f418, %f416;
	mov.f32 	%f419, %f416;
	mov.f32 	%f420, %f416;
	mov.f32 	%f421, %f416;
	mov.f32 	%f422, %f416;
	mov.f32 	%f423, %f416;
	mov.f32 	%f424, %f416;
	mov.f32 	%f425, %f416;
	mov.f32 	%f426, %f416;
	mov.f32 	%f427, %f416;
	mov.f32 	%f428, %f416;
	mov.f32 	%f429, %f416;
	mov.f32 	%f430, %f416;
	mov.f32 	%f431, %f416;
	mov.f32 	%f432, %f416;
	mov.f32 	%f433, %f416;
	mov.f32 	%f434, %f416;
	mov.f32 	%f435, %f416;
	mov.f32 	%f436, %f416;
	mov.f32 	%f437, %f416;
	mov.f32 	%f438, %f416;
	mov.f32 	%f439, %f416;
	mov.f32 	%f440, %f416;
	mov.f32 	%f441, %f416;
	mov.f32 	%f442, %f416;
	mov.f32 	%f443, %f416;
	mov.f32 	%f444, %f416;
	mov.f32 	%f445, %f416;
	mov.f32 	%f446, %f416;
	mov.f32 	%f447, %f416;
	mov.f32 	%f448, %f416;
	mov.f32 	%f449, %f416;
	mov.f32 	%f450, %f416;
	mov.f32 	%f451, %f416;
	mov.f32 	%f452, %f416;
	mov.f32 	%f453, %f416;
	mov.f32 	%f454, %f416;
	mov.f32 	%f455, %f416;
	mov.f32 	%f456, %f416;
	mov.f32 	%f457, %f416;
	mov.f32 	%f458, %f416;
	mov.f32 	%f459, %f416;
	mov.f32 	%f460, %f416;
	mov.f32 	%f461, %f416;
	mov.f32 	%f462, %f416;
	mov.f32 	%f463, %f416;
	mov.f32 	%f464, %f416;
	mov.f32 	%f465, %f416;
	mov.f32 	%f466, %f416;
	mov.f32 	%f467, %f416;
	mov.f32 	%f468, %f416;
	mov.f32 	%f469, %f416;
	mov.f32 	%f470, %f416;
	mov.f32 	%f471, %f416;
	mov.f32 	%f472, %f416;
	mov.f32 	%f473, %f416;
	mov.f32 	%f474, %f416;
	mov.f32 	%f475, %f416;
	mov.f32 	%f476, %f416;
	mov.f32 	%f477, %f416;
	mov.f32 	%f478, %f416;
	mov.f32 	%f479, %f416;
	mov.f32 	%f480, %f416;
	mov.f32 	%f481, %f416;
	mov.f32 	%f482, %f416;
	mov.f32 	%f483, %f416;
	mov.f32 	%f484, %f416;
	mov.f32 	%f485, %f416;
	mov.f32 	%f486, %f416;
	mov.f32 	%f487, %f416;
	mov.f32 	%f488, %f416;
	mov.f32 	%f489, %f416;
	mov.f32 	%f490, %f416;
	mov.f32 	%f491, %f416;
	mov.f32 	%f492, %f416;
	mov.f32 	%f493, %f416;
	mov.f32 	%f494, %f416;
	mov.f32 	%f495, %f416;
	mov.f32 	%f496, %f416;
	mov.f32 	%f497, %f416;
	mov.f32 	%f498, %f416;
	mov.f32 	%f499, %f416;
	mov.f32 	%f500, %f416;
	mov.f32 	%f501, %f416;
	mov.f32 	%f502, %f416;
	mov.f32 	%f503, %f416;
	mov.f32 	%f504, %f416;
	mov.f32 	%f505, %f416;
	mov.f32 	%f506, %f416;
	mov.f32 	%f507, %f416;
	mov.f32 	%f508, %f416;
	mov.f32 	%f509, %f416;
	mov.f32 	%f510, %f416;
	mov.f32 	%f511, %f416;
	mov.f32 	%f512, %f416;
	mov.f32 	%f513, %f416;
$L__BB1_1:
	bar.sync 	0;
	mov.b32 	%r99, 0;
$L__BB1_2:
	shl.b32 	%r11, %r99, 4;
	add.s32 	%r13, %r11, %r12;
	add.s32 	%r14, %r13, -832;
	setp.gt.u32 	%p1, %r14, 5823;
	mov.f32 	%f514, 0f00000000;
	@%p1 bra 	$L__BB1_5;
	shl.b32 	%r15, %r99, 4;
	add.s32 	%r17, %r15, %r12;
	cvt.u16.u32 	%rs1, %r17;
	mul.hi.u16 	%rs2, %rs1, 20165;
	shr.u16 	%rs3, %rs2, 7;
	mul.lo.s16 	%rs4, %rs3, 416;
	sub.s16 	%rs5, %rs1, %rs4;
	shr.u16 	%rs6, %rs5, 5;
	cvt.u32.u16 	%r3, %rs6;
	add.s32 	%r18, %r98, %r3;
	add.s32 	%r19, %r18, -2;
	setp.gt.u32 	%p2, %r19, 13;
	@%p2 bra 	$L__BB1_5;
	ld.param.u64 	%rd38, [my_kernel_kernel0_param_0];
	shl.b32 	%r20, %r99, 4;
	add.s32 	%r22, %r20, %r12;
	cvt.u16.u32 	%rs7, %r22;
	mul.hi.u16 	%rs8, %rs7, 20165;
	shr.u16 	%rs9, %rs8, 7;
	mul.wide.u16 	%r23, %rs9, 9408;
	and.b32  	%r27, %r12, 31;
	or.b32  	%r28, %r26, %r27;
	add.s32 	%r29, %r28, %r23;
	mad.lo.s32 	%r30, %r18, 672, %r29;
	add.s32 	%r31, %r30, -20160;
	cvta.to.global.u64 	%rd4, %rd38;
	mul.wide.s32 	%rd5, %r31, 4;
	add.s64 	%rd6, %rd4, %rd5;
	ld.global.nc.f32 	%f514, [%rd6];
$L__BB1_5:
	shl.b32 	%r32, %r99, 4;
	add.s32 	%r34, %r32, %r12;
	shl.b32 	%r35, %r34, 2;
	add.s32 	%r37, %r36, %r35;
	st.shared.f32 	[%r37], %f514;
	add.s32 	%r38, %r34, -816;
	setp.gt.u32 	%p3, %r38, 5823;
	mov.f32 	%f515, 0f00000000;
	@%p3 bra 	$L__BB1_8;
	shl.b32 	%r39, %r99, 4;
	mov.u32 	%r40, %tid.x;
	add.s32 	%r41, %r39, %r40;
	cvt.u16.u32 	%rs10, %r41;
	add.s16 	%rs11, %rs10, 16;
	mul.hi.u16 	%rs12, %rs11, 20165;
	shr.u16 	%rs13, %rs12, 7;
	mul.lo.s16 	%rs14, %rs13, 416;
	sub.s16 	%rs15, %rs11, %rs14;
	shr.u16 	%rs16, %rs15, 5;
	cvt.u32.u16 	%r4, %rs16;
	add.s32 	%r42, %r98, %r4;
	add.s32 	%r43, %r42, -2;
	setp.gt.u32 	%p4, %r43, 13;
	@%p4 bra 	$L__BB1_8;
	ld.param.u64 	%rd39, [my_kernel_kernel0_param_0];
	shl.b32 	%r44, %r99, 4;
	mov.u32 	%r45, %tid.x;
	add.s32 	%r46, %r44, %r45;
	cvt.u16.u32 	%rs17, %r46;
	add.s16 	%rs18, %rs17, 16;
	mul.hi.u16 	%rs19, %rs18, 20165;
	shr.u16 	%rs20, %rs19, 7;
	mul.wide.u16 	%r47, %rs20, 9408;
	mov.u32 	%r49, %ctaid.x;
	shl.b32 	%r50, %r49, 5;
	and.b32  	%r51, %r45, 31;
	xor.b32  	%r52, %r51, 16;
	or.b32  	%r53, %r50, %r52;
	add.s32 	%r54, %r53, %r47;
	mad.lo.s32 	%r55, %r42, 672, %r54;
	add.s32 	%r56, %r55, -20160;
	cvta.to.global.u64 	%rd7, %rd39;
	mul.wide.s32 	%rd8, %r56, 4;
	add.s64 	%rd9, %rd7, %rd8;
	ld.global.nc.f32 	%f515, [%rd9];
$L__BB1_8:
	shl.b32 	%r57, %r99, 4;
	mov.u32 	%r58, %tid.x;
	add.s32 	%r59, %r57, %r58;
	shl.b32 	%r60, %r59, 2;
	mov.u32 	%r61, _ZZ17my_kernel_kernel0E18PaddedInput_shared;
	add.s32 	%r62, %r61, %r60;
	st.shared.f32 	[%r62+64], %f515;
	add.s32 	%r99, %r99, 2;
	setp.ne.s32 	%p5, %r99, 442;
	@%p5 bra 	$L__BB1_2;
	ld.param.u64 	%rd40, [my_kernel_kernel0_param_1];
	mul.lo.s32 	%r64, %r98, 672;
	mov.u32 	%r65, %ctaid.x;
	shl.b32 	%r66, %r65, 5;
	mov.u32 	%r67, %tid.x;
	add.s32 	%r68, %r66, %r67;
	add.s32 	%r69, %r68, %r64;
	cvta.to.global.u64 	%rd10, %rd40;
	mul.wide.u32 	%rd11, %r69, 4;
	add.s64 	%rd12, %rd10, %rd11;
	ld.global.nc.f32 	%f304, [%rd12];
	shl.b32 	%r70, %r67, 2;
	mov.u32 	%r71, _ZZ17my_kernel_kernel0E18placeholder_shared;
	add.s32 	%r72, %r71, %r70;
	st.shared.f32 	[%r72], %f304;
	ld.global.nc.f32 	%f305, [%rd12+64];
	st.shared.f32 	[%r72+64], %f305;
	ld.global.nc.f32 	%f306, [%rd12+13440];
	st.shared.f32 	[%r72+128], %f306;
	cvt.u64.u32 	%rd13, %r64;
	add.s32 	%r73, %r67, 48;
	shr.u32 	%r74, %r73, 5;
	mul.lo.s32 	%r75, %r74, 3360;
	cvt.u64.u32 	%rd14, %r75;
	cvt.u64.u32 	%rd15, %r68;
	add.s64 	%rd16, %rd15, %rd14;
	add.s64 	%rd17, %rd16, %rd13;
	shl.b64 	%rd18, %rd17, 2;
	add.s64 	%rd19, %rd10, %rd18;
	ld.global.nc.f32 	%f307, [%rd19+64];
	st.shared.f32 	[%r72+192], %f307;
	ld.global.nc.f32 	%f308, [%rd12+26880];
	st.shared.f32 	[%r72+256], %f308;
	add.s32 	%r76, %r67, 80;
	shr.u32 	%r77, %r76, 5;
	mul.lo.s32 	%r78, %r77, 3360;
	cvt.u64.u32 	%rd20, %r78;
	add.s64 	%rd21, %rd15, %rd20;
	add.s64 	%rd22, %rd21, %rd13;
	shl.b64 	%rd23, %rd22, 2;
	add.s64 	%rd24, %rd10, %rd23;
	ld.global.nc.f32 	%f309, [%rd24+64];
	st.shared.f32 	[%r72+320], %f309;
	ld.global.nc.f32 	%f310, [%rd12+40320];
	st.shared.f32 	[%r72+384], %f310;
	add.s32 	%r79, %r67, 112;
	shr.u32 	%r80, %r79, 5;
	mul.lo.s32 	%r81, %r80, 3360;
	cvt.u64.u32 	%rd25, %r81;
	add.s64 	%rd26, %rd15, %rd25;
	add.s64 	%rd27, %rd26, %rd13;
	shl.b64 	%rd28, %rd27, 2;
	add.s64 	%rd29, %rd10, %rd28;
	ld.global.nc.f32 	%f311, [%rd29+64];
	st.shared.f32 	[%r72+448], %f311;
	ld.global.nc.f32 	%f312, [%rd12+53760];
	st.shared.f32 	[%r72+512], %f312;
	add.s32 	%r82, %r67, 144;
	shr.u32 	%r83, %r82, 5;
	mul.lo.s32 	%r84, %r83, 3360;
	cvt.u64.u32 	%rd30, %r84;
	add.s64 	%rd31, %rd15, %rd30;
	add.s64 	%rd32, %rd31, %rd13;
	shl.b64 	%rd33, %rd32, 2;
	add.s64 	%rd34, %rd10, %rd33;
	ld.global.nc.f32 	%f313, [%rd34+64];
	st.shared.f32 	[%r72+576], %f313;
	bar.sync 	0;
	mov.b32 	%r100, 0;
$L__BB1_10:
	mov.u32 	%r85, %tid.x;
	mad.lo.s32 	%r86, %r100, 416, %r85;
	mad.lo.s32 	%r87, %r100, -384, %r86;
	shl.b32 	%r88, %r87, 2;
	mov.u32 	%r89, _ZZ17my_kernel_kernel0E18placeholder_shared;
	add.s32 	%r90, %r89, %r88;
	ld.shared.f32 	%f314, [%r90];
	ld.shared.f32 	%f315, [%r90+64];
	shl.b32 	%r91, %r86, 2;
	mov.u32 	%r92, _ZZ17my_kernel_kernel0E18PaddedInput_shared;
	add.s32 	%r93, %r92, %r91;
	ld.shared.f32 	%f316, [%r93];
	fma.rn.f32 	%f513, %f316, %f314, %f513;
	ld.shared.f32 	%f317, [%r93+64];
	fma.rn.f32 	%f464, %f317, %f315, %f464;
	ld.shared.f32 	%f318, [%r93+256];
	fma.rn.f32 	%f512, %f318, %f314, %f512;
	ld.shared.f32 	%f319, [%r93+320];
	fma.rn.f32 	%f463, %f319, %f315, %f463;
	ld.shared.f32 	%f320, [%r93+512];
	fma.rn.f32 	%f511, %f320, %f314, %f511;
	ld.shared.f32 	%f321, [%r93+576];
	fma.rn.f32 	%f462, %f321, %f315, %f462;
	ld.shared.f32 	%f322, [%r93+768];
	fma.rn.f32 	%f510, %f322, %f314, %f510;
	ld.shared.f32 	%f323, [%r93+832];
	fma.rn.f32 	%f461, %f323, %f315, %f461;
	ld.shared.f32 	%f324, [%r93+1024];
	fma.rn.f32 	%f509, %f324, %f314, %f509;
	ld.shared.f32 	%f325, [%r93+1088];
	fma.rn.f32 	%f460, %f325, %f315, %f460;
	ld.shared.f32 	%f326, [%r93+1280];
	fma.rn.f32 	%f508, %f326, %f314, %f508;
	ld.shared.f32 	%f327, [%r93+1344];
	fma.rn.f32 	%f459, %f327, %f315, %f459;
	ld.shared.f32 	%f328, [%r93+1536];
	fma.rn.f32 	%f507, %f328, %f314, %f507;
	ld.shared.f32 	%f329, [%r93+1600];
	fma.rn.f32 	%f458, %f329, %f315, %f458;
	ld.shared.f32 	%f330, [%r93+3328];
	fma.rn.f32 	%f506, %f330, %f314, %f506;
	ld.shared.f32 	%f331, [%r93+3392];
	fma.rn.f32 	%f457, %f331, %f315, %f457;
	ld.shared.f32 	%f332, [%r93+3584];
	fma.rn.f32 	%f505, %f332, %f314, %f505;
	ld.shared.f32 	%f333, [%r93+3648];
	fma.rn.f32 	%f456, %f333, %f315, %f456;
	ld.shared.f32 	%f334, [%r93+3840];
	fma.rn.f32 	%f504, %f334, %f314, %f504;
	ld.shared.f32 	%f335, [%r93+3904];
	fma.rn.f32 	%f455, %f335, %f315, %f455;
	ld.shared.f32 	%f336, [%r93+4096];
	fma.rn.f32 	%f503, %f336, %f314, %f503;
	ld.shared.f32 	%f337, [%r93+4160];
	fma.rn.f32 	%f454, %f337, %f315, %f454;
	ld.shared.f32 	%f338, [%r93+4352];
	fma.rn.f32 	%f502, %f338, %f314, %f502;
	ld.shared.f32 	%f339, [%r93+4416];
	fma.rn.f32 	%f453, %f339, %f315, %f453;
	ld.shared.f32 	%f340, [%r93+4608];
	fma.rn.f32 	%f501, %f340, %f314, %f501;
	ld.shared.f32 	%f341, [%r93+4672];
	fma.rn.f32 	%f452, %f341, %f315, %f452;
	ld.shared.f32 	%f342, [%r93+4864];
	fma.rn.f32 	%f500, %f342, %f314, %f500;
	ld.shared.f32 	%f343, [%r93+4928];
	fma.rn.f32 	%f451, %f343, %f315, %f451;
	ld.shared.f32 	%f344, [%r93+6656];
	fma.rn.f32 	%f499, %f344, %f314, %f499;
	ld.shared.f32 	%f345, [%r93+6720];
	fma.rn.f32 	%f450, %f345, %f315, %f450;
	ld.shared.f32 	%f346, [%r93+6912];
	fma.rn.f32 	%f498, %f346, %f314, %f498;
	ld.shared.f32 	%f347, [%r93+6976];
	fma.rn.f32 	%f449, %f347, %f315, %f449;
	ld.shared.f32 	%f348, [%r93+7168];
	fma.rn.f32 	%f497, %f348, %f314, %f497;
	ld.shared.f32 	%f349, [%r93+7232];
	fma.rn.f32 	%f448, %f349, %f315, %f448;
	ld.shared.f32 	%f350, [%r93+7424];
	fma.rn.f32 	%f496, %f350, %f314, %f496;
	ld.shared.f32 	%f351, [%r93+7488];
	fma.rn.f32 	%f447, %f351, %f315, %f447;
	ld.shared.f32 	%f352, [%r93+7680];
	fma.rn.f32 	%f495, %f352, %f314, %f495;
	ld.shared.f32 	%f353, [%r93+7744];
	fma.rn.f32 	%f446, %f353, %f315, %f446;
	ld.shared.f32 	%f354, [%r93+7936];
	fma.rn.f32 	%f494, %f354, %f314, %f494;
	ld.shared.f32 	%f355, [%r93+8000];
	fma.rn.f32 	%f445, %f355, %f315, %f445;
	ld.shared.f32 	%f356, [%r93+8192];
	fma.rn.f32 	%f493, %f356, %f314, %f493;
	ld.shared.f32 	%f357, [%r93+8256];
	fma.rn.f32 	%f444, %f357, %f315, %f444;
	ld.shared.f32 	%f358, [%r93+9984];
	fma.rn.f32 	%f492, %f358, %f314, %f492;
	ld.shared.f32 	%f359, [%r93+10048];
	fma.rn.f32 	%f443, %f359, %f315, %f443;
	ld.shared.f32 	%f360, [%r93+10240];
	fma.rn.f32 	%f491, %f360, %f314, %f491;
	ld.shared.f32 	%f361, [%r93+10304];
	fma.rn.f32 	%f442, %f361, %f315, %f442;
	ld.shared.f32 	%f362, [%r93+10496];
	fma.rn.f32 	%f490, %f362, %f314, %f490;
	ld.shared.f32 	%f363, [%r93+10560];
	fma.rn.f32 	%f441, %f363, %f315, %f441;
	ld.shared.f32 	%f364, [%r93+10752];
	fma.rn.f32 	%f489, %f364, %f314, %f489;
	ld.shared.f32 	%f365, [%r93+10816];
	fma.rn.f32 	%f440, %f365, %f315, %f440;
	ld.shared.f32 	%f366, [%r93+11008];
	fma.rn.f32 	%f488, %f366, %f314, %f488;
	ld.shared.f32 	%f367, [%r93+11072];
	fma.rn.f32 	%f439, %f367, %f315, %f439;
	ld.shared.f32 	%f368, [%r93+11264];
	fma.rn.f32 	%f487, %f368, %f314, %f487;
	ld.shared.f32 	%f369, [%r93+11328];
	fma.rn.f32 	%f438, %f369, %f315, %f438;
	ld.shared.f32 	%f370, [%r93+11520];
	fma.rn.f32 	%f486, %f370, %f314, %f486;
	ld.shared.f32 	%f371, [%r93+11584];
	fma.rn.f32 	%f437, %f371, %f315, %f437;
	ld.shared.f32 	%f372, [%r93+13312];
	fma.rn.f32 	%f485, %f372, %f314, %f485;
	ld.shared.f32 	%f373, [%r93+13376];
	fma.rn.f32 	%f436, %f373, %f315, %f436;
	ld.shared.f32 	%f374, [%r93+13568];
	fma.rn.f32 	%f484, %f374, %f314, %f484;
	ld.shared.f32 	%f375, [%r93+13632];
	fma.rn.f32 	%f435, %f375, %f315, %f435;
	ld.shared.f32 	%f376, [%r93+13824];
	fma.rn.f32 	%f483, %f376, %f314, %f483;
	ld.shared.f32 	%f377, [%r93+13888];
	fma.rn.f32 	%f434, %f377, %f315, %f434;
	ld.shared.f32 	%f378, [%r93+14080];
	fma.rn.f32 	%f482, %f378, %f314, %f482;
	ld.shared.f32 	%f379, [%r93+14144];
	fma.rn.f32 	%f433, %f379, %f315, %f433;
	ld.shared.f32 	%f380, [%r93+14336];
	fma.rn.f32 	%f481, %f380, %f314, %f481;
	ld.shared.f32 	%f381, [%r93+14400];
	fma.rn.f32 	%f432, %f381, %f315, %f432;
	ld.shared.f32 	%f382, [%r93+14592];
	fma.rn.f32 	%f480, %f382, %f314, %f480;
	ld.shared.f32 	%f383, [%r93+14656];
	fma.rn.f32 	%f431, %f383, %f315, %f431;
	ld.shared.f32 	%f384, [%r93+14848];
	fma.rn.f32 	%f479, %f384, %f314, %f479;
	ld.shared.f32 	%f385, [%r93+14912];
	fma.rn.f32 	%f430, %f385, %f315, %f430;
	ld.shared.f32 	%f386, [%r93+16640];
	fma.rn.f32 	%f478, %f386, %f314, %f478;
	ld.shared.f32 	%f387, [%r93+16704];
	fma.rn.f32 	%f429, %f387, %f315, %f429;
	ld.shared.f32 	%f388, [%r93+16896];
	fma.rn.f32 	%f477, %f388, %f314, %f477;
	ld.shared.f32 	%f389, [%r93+16960];
	fma.rn.f32 	%f428, %f389, %f315, %f428;
	ld.shared.f32 	%f390, [%r93+17152];
	fma.rn.f32 	%f476, %f390, %f314, %f476;
	ld.shared.f32 	%f391, [%r93+17216];
	fma.rn.f32 	%f427, %f391, %f315, %f427;
	ld.shared.f32 	%f392, [%r93+17408];
	fma.rn.f32 	%f475, %f392, %f314, %f475;
	ld.shared.f32 	%f393, [%r93+17472];
	fma.rn.f32 	%f426, %f393, %f315, %f426;
	ld.shared.f32 	%f394, [%r93+17664];
	fma.rn.f32 	%f474, %f394, %f314, %f474;
	ld.shared.f32 	%f395, [%r93+17728];
	fma.rn.f32 	%f425, %f395, %f315, %f425;
	ld.shared.f32 	%f396, [%r93+17920];
	fma.rn.f32 	%f473, %f396, %f314, %f473;
	ld.shared.f32 	%f397, [%r93+17984];
	fma.rn.f32 	%f424, %f397, %f315, %f424;
	ld.shared.f32 	%f398, [%r93+18176];
	fma.rn.f32 	%f472, %f398, %f314, %f472;
	ld.shared.f32 	%f399, [%r93+18240];
	fma.rn.f32 	%f423, %f399, %f315, %f423;
	ld.shared.f32 	%f400, [%r93+19968];
	fma.rn.f32 	%f471, %f400, %f314, %f471;
	ld.shared.f32 	%f401, [%r93+20032];
	fma.rn.f32 	%f422, %f401, %f315, %f422;
	ld.shared.f32 	%f402, [%r93+20224];
	fma.rn.f32 	%f470, %f402, %f314, %f470;
	ld.shared.f32 	%f403, [%r93+20288];
	fma.rn.f32 	%f421, %f403, %f315, %f421;
	ld.shared.f32 	%f404, [%r93+20480];
	fma.rn.f32 	%f469, %f404, %f314, %f469;
	ld.shared.f32 	%f405, [%r93+20544];
	fma.rn.f32 	%f420, %f405, %f315, %f420;
	ld.shared.f32 	%f406, [%r93+20736];
	fma.rn.f32 	%f468, %f406, %f314, %f468;
	ld.shared.f32 	%f407, [%r93+20800];
	fma.rn.f32 	%f419, %f407, %f315, %f419;
	ld.shared.f32 	%f408, [%r93+20992];
	fma.rn.f32 	%f467, %f408, %f314, %f467;
	ld.shared.f32 	%f409, [%r93+21056];
	fma.rn.f32 	%f418, %f409, %f315, %f418;
	ld.shared.f32 	%f410, [%r93+21248];
	fma.rn.f32 	%f466, %f410, %f314, %f466;
	ld.shared.f32 	%f411, [%r93+21312];
	fma.rn.f32 	%f417, %f411, %f315, %f417;
	ld.shared.f32 	%f412, [%r93+21504];
	fma.rn.f32 	%f465, %f412, %f314, %f465;
	ld.shared.f32 	%f413, [%r93+21568];
	fma.rn.f32 	%f416, %f413, %f315, %f416;
	add.s32 	%r100, %r100, 1;
	setp.ne.s32 	%p6, %r100, 5;
	@%p6 bra 	$L__BB1_10;
	add.s32 	%r98, %r98, 1;
	setp.ne.s32 	%p7, %r98, 5;
	@%p7 bra 	$L__BB1_1;
	ld.param.u64 	%rd41, [my_kernel_kernel0_param_2];
	cvta.to.global.u64 	%rd35, %rd41;
	mov.u32 	%r94, %ctaid.x;
	shl.b32 	%r95, %r94, 5;
	mov.u32 	%r96, %tid.x;
	add.s32 	%r97, %r95, %r96;
	mul.wide.u32 	%rd36, %r97, 4;
	add.s64 	%rd37, %rd35, %rd36;
	st.global.f32 	[%rd37], %f513;
	st.global.f32 	[%rd37+64], %f464;
	st.global.f32 	[%rd37+2688], %f512;
	st.global.f32 	[%rd37+2752], %f463;
	st.global.f32 	[%rd37+5376], %f511;
	st.global.f32 	[%rd37+5440], %f462;
	st.global.f32 	[%rd37+8064], %f510;
	st.global.f32 	[%rd37+8128], %f461;
	st.global.f32 	[%rd37+10752], %f509;
	st.global.f32 	[%rd37+10816], %f460;
	st.global.f32 	[%rd37+13440], %f508;
	st.global.f32 	[%rd37+13504], %f459;
	st.global.f32 	[%rd37+16128], %f507;
	st.global.f32 	[%rd37+16192], %f458;
	st.global.f32 	[%rd37+18816], %f506;
	st.global.f32 	[%rd37+18880], %f457;
	st.global.f32 	[%rd37+21504], %f505;
	st.global.f32 	[%rd37+21568], %f456;
	st.global.f32 	[%rd37+24192], %f504;
	st.global.f32 	[%rd37+24256], %f455;
	st.global.f32 	[%rd37+26880], %f503;
	st.global.f32 	[%rd37+26944], %f454;
	st.global.f32 	[%rd37+29568], %f502;
	st.global.f32 	[%rd37+29632], %f453;
	st.global.f32 	[%rd37+32256], %f501;
	st.global.f32 	[%rd37+32320], %f452;
	st.global.f32 	[%rd37+34944], %f500;
	st.global.f32 	[%rd37+35008], %f451;
	st.global.f32 	[%rd37+37632], %f499;
	st.global.f32 	[%rd37+37696], %f450;
	st.global.f32 	[%rd37+40320], %f498;
	st.global.f32 	[%rd37+40384], %f449;
	st.global.f32 	[%rd37+43008], %f497;
	st.global.f32 	[%rd37+43072], %f448;
	st.global.f32 	[%rd37+45696], %f496;
	st.global.f32 	[%rd37+45760], %f447;
	st.global.f32 	[%rd37+48384], %f495;
	st.global.f32 	[%rd37+48448], %f446;
	st.global.f32 	[%rd37+51072], %f494;
	st.global.f32 	[%rd37+51136], %f445;
	st.global.f32 	[%rd37+53760], %f493;
	st.global.f32 	[%rd37+53824], %f444;
	st.global.f32 	[%rd37+56448], %f492;
	st.global.f32 	[%rd37+56512], %f443;
	st.global.f32 	[%rd37+59136], %f491;
	st.global.f32 	[%rd37+59200], %f442;
	st.global.f32 	[%rd37+61824], %f490;
	st.global.f32 	[%rd37+61888], %f441;
	st.global.f32 	[%rd37+64512], %f489;
	st.global.f32 	[%rd37+64576], %f440;
	st.global.f32 	[%rd37+67200], %f488;
	st.global.f32 	[%rd37+67264], %f439;
	st.global.f32 	[%rd37+69888], %f487;
	st.global.f32 	[%rd37+69952], %f438;
	st.global.f32 	[%rd37+72576], %f486;
	st.global.f32 	[%rd37+72640], %f437;
	st.global.f32 	[%rd37+75264], %f485;
	st.global.f32 	[%rd37+75328], %f436;
	st.global.f32 	[%rd37+77952], %f484;
	st.global.f32 	[%rd37+78016], %f435;
	st.global.f32 	[%rd37+80640], %f483;
	st.global.f32 	[%rd37+80704], %f434;
	st.global.f32 	[%rd37+83328], %f482;
	st.global.f32 	[%rd37+83392], %f433;
	st.global.f32 	[%rd37+86016], %f481;
	st.global.f32 	[%rd37+86080], %f432;
	st.global.f32 	[%rd37+88704], %f480;
	st.global.f32 	[%rd37+88768], %f431;
	st.global.f32 	[%rd37+91392], %f479;
	st.global.f32 	[%rd37+91456], %f430;
	st.global.f32 	[%rd37+94080], %f478;
	st.global.f32 	[%rd37+94144], %f429;
	st.global.f32 	[%rd37+96768], %f477;
	st.global.f32 	[%rd37+96832], %f428;
	st.global.f32 	[%rd37+99456], %f476;
	st.global.f32 	[%rd37+99520], %f427;
	st.global.f32 	[%rd37+102144], %f475;
	st.global.f32 	[%rd37+102208], %f426;
	st.global.f32 	[%rd37+104832], %f474;
	st.global.f32 	[%rd37+104896], %f425;
	st.global.f32 	[%rd37+107520], %f473;
	st.global.f32 	[%rd37+107584], %f424;
	st.global.f32 	[%rd37+110208], %f472;
	st.global.f32 	[%rd37+110272], %f423;
	st.global.f32 	[%rd37+112896], %f471;
	st.global.f32 	[%rd37+112960], %f422;
	st.global.f32 	[%rd37+115584], %f470;
	st.global.f32 	[%rd37+115648], %f421;
	st.global.f32 	[%rd37+118272], %f469;
	st.global.f32 	[%rd37+118336], %f420;
	st.global.f32 	[%rd37+120960], %f468;
	st.global.f32 	[%rd37+121024], %f419;
	st.global.f32 	[%rd37+123648], %f467;
	st.global.f32 	[%rd37+123712], %f418;
	st.global.f32 	[%rd37+126336], %f466;
	st.global.f32 	[%rd37+126400], %f417;
	st.global.f32 	[%rd37+129024], %f465;
	st.global.f32 	[%rd37+129088], %f416;
	ret;

}


// ===== COMPILED SASS (sm_100) =====

	.target	sm_100

	.elftype	@"ET_EXEC"


//--------------------- .note.nv.tkinfo           --------------------------
	.section	.note.nv.tkinfo,"",@"SHT_NOTE"
	.sectionflags	@"SHF_NOTE_NV_TKINFO"
	.tkinfo
        /*0018*/ 	.word	0x00000002
        /*0030*/ 	.string	""
        /*0030*/ 	.string	"ptxas"
        /*0030*/ 	.string	"Cuda compilation tools, release 13.0, V13.0.88"
        /*0030*/ 	.string	"Build cuda_13.0.r13.0/compiler.36424714_0"
        /*0030*/ 	.string	"-arch sm_100 -m 64 "



//--------------------- .note.nv.cuinfo           --------------------------
	.section	.note.nv.cuinfo,"",@"SHT_NOTE"
	.sectionflags	@"SHF_NOTE_NV_CUINFO"
        /*0018*/ 	.short	0x0002
        /*001a*/ 	.short	0x0064
        /*001c*/ 	.short	0x0082
	.zero		2


//--------------------- .nv.info                  --------------------------
	.section	.nv.info,"",@"SHT_CUDA_INFO"
	.align	4


	//----- nvinfo : EIATTR_REGCOUNT
	.align		4
        /*0000*/ 	.byte	0x04, 0x2f
        /*0002*/ 	.short	(.L_1 - .L_0)
	.align		4
.L_0:
        /*0004*/ 	.word	index@(my_kernel_kernel1)
        /*0008*/ 	.word	0x0000000e


	//----- nvinfo : EIATTR_FRAME_SIZE
	.align		4
.L_1:
        /*000c*/ 	.byte	0x04, 0x11
        /*000e*/ 	.short	(.L_3 - .L_2)
	.align		4
.L_2:
        /*0010*/ 	.word	index@(my_kernel_kernel1)
        /*0014*/ 	.word	0x00000000


	//----- nvinfo : EIATTR_REGCOUNT
	.align		4
.L_3:
        /*0018*/ 	.byte	0x04, 0x2f
        /*001a*/ 	.short	(.L_5 - .L_4)
	.align		4
.L_4:
        /*001c*/ 	.word	index@(my_kernel_kernel0)
        /*0020*/ 	.word	0x00000080


	//----- nvinfo : EIATTR_FRAME_SIZE
	.align		4
.L_5:
        /*0024*/ 	.byte	0x04, 0x11
        /*0026*/ 	.short	(.L_7 - .L_6)
	.align		4
.L_6:
        /*0028*/ 	.word	index@(my_kernel_kernel0)
        /*002c*/ 	.word	0x00000000


	//----- nvinfo : EIATTR_MIN_STACK_SIZE
	.align		4
.L_7:
        /*0030*/ 	.byte	0x04, 0x12
        /*0032*/ 	.short	(.L_9 - .L_8)
	.align		4
.L_8:
        /*0034*/ 	.word	index@(my_kernel_kernel0)
        /*0038*/ 	.word	0x00000000


	//----- nvinfo : EIATTR_MIN_STACK_SIZE
	.align		4
.L_9:
        /*003c*/ 	.byte	0x04, 0x12
        /*003e*/ 	.short	(.L_11 - .L_10)
	.align		4
.L_10:
        /*0040*/ 	.word	index@(my_kernel_kernel1)
        /*0044*/ 	.word	0x00000000
.L_11:


//--------------------- .nv.compat                --------------------------
	.section	.nv.compat,"",@"SHT_CUDA_COMPAT_INFO"
	.align	4
        /*0000*/ 	.byte	0x02, 0x09, 0x00, 0x00, 0x02, 0x02, 0x01, 0x00, 0x02, 0x05, 0x05, 0x00, 0x03, 0x07, 0x01, 0x01
        /*0010*/ 	.byte	0x02, 0x03, 0x00, 0x00, 0x02, 0x06, 0x01, 0x00, 0x04, 0x0b, 0x08, 0x00, 0x09, 0x00, 0x00, 0x00
        /*0020*/ 	.byte	0x00, 0x00, 0x00, 0x00


//--------------------- .nv.info.my_kernel_kernel0 --------------------------
	.section	.nv.info.my_kernel_kernel0,"",@"SHT_CUDA_INFO"
	.sectionflags	@""
	.align	4


	//----- nvinfo : EIATTR_CUDA_API_VERSION
	.align		4
        /*0000*/ 	.byte	0x04, 0x37
        /*0002*/ 	.short	(.L_13 - .L_12)
.L_12:
        /*0004*/ 	.word	0x00000082


	//----- nvinfo : EIATTR_KPARAM_INFO
	.align		4
.L_13:
        /*0008*/ 	.byte	0x04, 0x17
        /*000a*/ 	.short	(.L_15 - .L_14)
.L_14:
        /*000c*/ 	.word	0x00000000
        /*0010*/ 	.short	0x0002
        /*0012*/ 	.short	0x0010
        /*0014*/ 	.byte	0x00, 0xf5, 0x21, 0x00


	//----- nvinfo : EIATTR_KPARAM_INFO
	.align		4
.L_15:
        /*0018*/ 	.byte	0x04, 0x17
        /*001a*/ 	.short	(.L_17 - .L_16)
.L_16:
        /*001c*/ 	.word	0x00000000
        /*0020*/ 	.short	0x0001
        /*0022*/ 	.short	0x0008
        /*0024*/ 	.byte	0x00, 0xf5, 0x21, 0x00


	//----- nvinfo : EIATTR_KPARAM_INFO
	.align		4
.L_17:
        /*0028*/ 	.byte	0x04, 0x17
        /*002a*/ 	.short	(.L_19 - .L_18)
.L_18:
        /*002c*/ 	.word	0x00000000
        /*0030*/ 	.short	0x0000
        /*0032*/ 	.short	0x0000
        /*0034*/ 	.byte	0x00, 0xf5, 0x21, 0x00


	//----- nvinfo : EIATTR_SPARSE_MMA_MASK
	.align		4
.L_19:
        /*0038*/ 	.byte	0x03, 0x50
        /*003a*/ 	.short	0x0000


	//----- nvinfo : EIATTR_MAXREG_COUNT
	.align		4
        /*003c*/ 	.byte	0x03, 0x1b
        /*003e*/ 	.short	0x00ff


	//----- nvinfo : EIATTR_NUM_BARRIERS
	.align		4
        /*0040*/ 	.byte	0x02, 0x4c
        /*0042*/ 	.byte	0x01
	.zero		1


	//----- nvinfo : EIATTR_MERCURY_ISA_VERSION
	.align		4
        /*0044*/ 	.byte	0x03, 0x5f
        /*0046*/ 	.short	0x0101


	//----- nvinfo : EIATTR_VRC_CTA_INIT_COUNT
	.align		4
        /*0048*/ 	.byte	0x02, 0x4a
	.zero		1
	.zero		1


	//----- nvinfo : EIATTR_EXIT_INSTR_OFFSETS
	.align		4
        /*004c*/ 	.byte	0x04, 0x1c
        /*004e*/ 	.short	(.L_21 - .L_20)


	//   ....[0]....
.L_20:
        /*0050*/ 	.word	0x00001fe0


	//----- nvinfo : EIATTR_CRS_STACK_SIZE
	.align		4
.L_21:
        /*0054*/ 	.byte	0x04, 0x1e
        /*0056*/ 	.short	(.L_23 - .L_22)
.L_22:
        /*0058*/ 	.word	0x00000000


	//----- nvinfo : EIATTR_CBANK_PARAM_SIZE
	.align		4
.L_23:
        /*005c*/ 	.byte	0x03, 0x19
        /*005e*/ 	.short	0x0018


	//----- nvinfo : EIATTR_PARAM_CBANK
	.align		4
        /*0060*/ 	.byte	0x04, 0x0a
        /*0062*/ 	.short	(.L_25 - .L_24)
	.align		4
.L_24:
        /*0064*/ 	.word	index@(.nv.constant0.my_kernel_kernel0)
        /*0068*/ 	.short	0x0380
        /*006a*/ 	.short	0x0018


	//----- nvinfo : EIATTR_SW_WAR
	.align		4
.L_25:
        /*006c*/ 	.byte	0x04, 0x36
        /*006e*/ 	.short	(.L_27 - .L_26)
.L_26:
        /*0070*/ 	.word	0x00000008
.L_27:


//--------------------- .nv.info.my_kernel_kernel1 --------------------------
	.section	.nv.info.my_kernel_kernel1,"",@"SHT_CUDA_INFO"
	.sectionflags	@""
	.align	4


	//----- nvinfo : EIATTR_CUDA_API_VERSION
	.align		4
        /*0000*/ 	.byte	0x04, 0x37
        /*0002*/ 	.short	(.L_29 - .L_28)
.L_28:
        /*0004*/ 	.word	0x00000082


	//----- nvinfo : EIATTR_KPARAM_INFO
	.align		4
.L_29:
        /*0008*/ 	.byte	0x04, 0x17
        /*000a*/ 	.short	(.L_31 - .L_30)
.L_30:
        /*000c*/ 	.word	0x00000000
        /*0010*/ 	.short	0x0002
        /*0012*/ 	.short	0x0010
        /*0014*/ 	.byte	0x00, 0xf5, 0x21, 0x00


	//----- nvinfo : EIATTR_KPARAM_INFO
	.align		4
.L_31:
        /*0018*/ 	.byte	0x04, 0x17
        /*001a*/ 	.short	(.L_33 - .L_32)
.L_32:
        /*001c*/ 	.word	0x00000000
        /*0020*/ 	.short	0x0001
        /*0022*/ 	.short	0x0008
        /*0024*/ 	.byte	0x00, 0xf5, 0x21, 0x00


	//----- nvinfo : EIATTR_KPARAM_INFO
	.align		4
.L_33:
        /*0028*/ 	.byte	0x04, 0x17
        /*002a*/ 	.short	(.L_35 - .L_34)
.L_34:
        /*002c*/ 	.word	0x00000000
        /*0030*/ 	.short	0x0000
        /*0032*/ 	.short	0x0000
        /*0034*/ 	.byte	0x00, 0xf5, 0x21, 0x00


	//----- nvinfo : EIATTR_SPARSE_MMA_MASK
	.align		4
.L_35:
        /*0038*/ 	.byte	0x03, 0x50
        /*003a*/ 	.short	0x0000


	//----- nvinfo : EIATTR_MAXREG_COUNT
	.align		4
        /*003c*/ 	.byte	0x03, 0x1b
        /*003e*/ 	.short	0x00ff


	//----- nvinfo : EIATTR_MERCURY_ISA_VERSION
	.align		4
        /*0040*/ 	.byte	0x03, 0x5f
        /*0042*/ 	.short	0x0101


	//----- nvinfo : EIATTR_VRC_CTA_INIT_COUNT
	.align		4
        /*0044*/ 	.byte	0x02, 0x4a
	.zero		1
	.zero		1


	//----- nvinfo : EIATTR_EXIT_INSTR_OFFSETS
	.align		4
        /*0048*/ 	.byte	0x04, 0x1c
        /*004a*/ 	.short	(.L_37 - .L_36)


	//   ....[0]....
.L_36:
        /*004c*/ 	.word	0x00000170


	//----- nvinfo : EIATTR_CBANK_PARAM_SIZE
	.align		4
.L_37:
        /*0050*/ 	.byte	0x03, 0x19
        /*0052*/ 	.short	0x0018


	//----- nvinfo : EIATTR_PARAM_CBANK
	.align		4
        /*0054*/ 	.byte	0x04, 0x0a
        /*0056*/ 	.short	(.L_39 - .L_38)
	.align		4
.L_38:
        /*0058*/ 	.word	index@(.nv.constant0.my_kernel_kernel1)
        /*005c*/ 	.short	0x0380
        /*005e*/ 	.short	0x0018


	//----- nvinfo : EIATTR_SW_WAR
	.align		4
.L_39:
        /*0060*/ 	.byte	0x04, 0x36
        /*0062*/ 	.short	(.L_41 - .L_40)
.L_40:
        /*0064*/ 	.word	0x00000008
.L_41:


//--------------------- .nv.callgraph             --------------------------
	.section	.nv.callgraph,"",@"SHT_CUDA_CALLGRAPH"
	.align	4
	.sectionentsize	8
	.align		4
        /*0000*/ 	.word	0x00000000
	.align		4
        /*0004*/ 	.word	0xffffffff
	.align		4
        /*0008*/ 	.word	0x00000000
	.align		4
        /*000c*/ 	.word	0xfffffffe
	.align		4
        /*0010*/ 	.word	0x00000000
	.align		4
        /*0014*/ 	.word	0xfffffffd
	.align		4
        /*0018*/ 	.word	0x00000000
	.align		4
        /*001c*/ 	.word	0xfffffffc


//--------------------- .text.my_kernel_kernel0   --------------------------
	.section	.text.my_kernel_kernel0,"ax",@progbits
	.align	128
        .global         my_kernel_kernel0
        .type           my_kernel_kernel0,@function
        .size           my_kernel_kernel0,(.L_x_9 - my_kernel_kernel0)
        .other          my_kernel_kernel0,@"STO_CUDA_ENTRY STV_DEFAULT"
my_kernel_kernel0:
.text.my_kernel_kernel0:
[----:B------:R-:W-:Y:S01]  /*0000*/  LDC R1, c[0x0][0x37c] ;  /* 0x0000df00ff017b82 */ /* 0x000fe20000000800 */
[----:B------:R-:W0:Y:S01]  /*0010*/  S2R R92, SR_TID.X ;  /* 0x00000000005c7919 */ /* 0x000e220000002100 */
[----:B------:R-:W-:Y:S01]  /*0020*/  HFMA2 R0, -RZ, RZ, 0, 0 ;  /* 0x00000000ff007431 */ /* 0x000fe200000001ff */
[----:B------:R-:W-:Y:S01]  /*0030*/  CS2R R90, SRZ ;  /* 0x00000000005a7805 */ /* 0x000fe2000001ff00 */
[----:B------:R-:W-:Y:S01]  /*0040*/  HFMA2 R123, -RZ, RZ, 0, 0 ;  /* 0x00000000ff7b7431 */ /* 0x000fe200000001ff */
[----:B------:R-:W1:Y:S01]  /*0050*/  S2R R3, SR_CTAID.X ;  /* 0x0000000000037919 */ /* 0x000e620000002500 */
[----:B------:R-:W-:Y:S01]  /*0060*/  HFMA2 R117, -RZ, RZ, 0, 0 ;  /* 0x00000000ff757431 */ /* 0x000fe200000001ff */
[----:B------:R-:W-:Y:S01]  /*0070*/  CS2R R88, SRZ ;  /* 0x0000000000587805 */ /* 0x000fe2000001ff00 */
        /* <DEDUP_REMOVED lines=9> */
[----:B------:R-:W-:-:S02]  /*0110*/  CS2R R78, SRZ ;  /* 0x00000000004e7805 */ /* 0x000fc4000001ff00 */
[----:B------:R-:W-:Y:S02]  /*0120*/  CS2R R76, SRZ ;  /* 0x00000000004c7805 */ /* 0x000fe4000001ff00 */
[----:B------:R-:W-:Y:S02]  /*0130*/  CS2R R74, SRZ ;  /* 0x00000000004a7805 */ /* 0x000fe4000001ff00 */
[----:B------:R-:W-:Y:S02]  /*0140*/  CS2R R72, SRZ ;  /* 0x0000000000487805 */ /* 0x000fe4000001ff00 */
[----:B------:R-:W-:Y:S02]  /*0150*/  CS2R R70, SRZ ;  /* 0x0000000000467805 */ /* 0x000fe4000001ff00 */
[----:B------:R-:W-:Y:S02]  /*0160*/  CS2R R68, SRZ ;  /* 0x0000000000447805 */ /* 0x000fe4000001ff00 */
        /* <DEDUP_REMOVED lines=10> */
[----:B0-----:R-:W-:Y:S02]  /*0210*/  LOP3.LUT R92, R92, 0x1f, RZ, 0xc0, !PT ;  /* 0x0000001f5c5c7812 */ /* 0x001fe400078ec0ff */
[----:B------:R-:W-:Y:S02]  /*0220*/  CS2R R46, SRZ ;  /* 0x00000000002e7805 */ /* 0x000fe4000001ff00 */
[----:B------:R-:W-:-:S02]  /*0230*/  CS2R R44, SRZ ;  /* 0x00000000002c7805 */ /* 0x000fc4000001ff00 */
[----:B------:R-:W-:Y:S02]  /*0240*/  CS2R R42, SRZ ;  /* 0x00000000002a7805 */ /* 0x000fe4000001ff00 */
[----:B-1----:R-:W-:Y:S02]  /*0250*/  LEA R92, R3, R92, 0x5 ;  /* 0x0000005c035c7211 */ /* 0x002fe400078e28ff */
        /* <DEDUP_REMOVED lines=15> */
[----:B------:R-:W-:Y:S01]  /*0350*/  MOV R125, RZ ;  /* 0x000000ff007d7202 */ /* 0x000fe20000000f00 */
[----:B------:R-:W-:Y:S01]  /*0360*/  IMAD.MOV.U32 R121, RZ, RZ, RZ ;  /* 0x000000ffff797224 */ /* 0x000fe200078e00ff */
[----:B------:R-:W-:Y:S01]  /*0370*/  MOV R119, RZ ;  /* 0x000000ff00777202 */ /* 0x000fe20000000f00 */
[----:B------:R-:W-:Y:S01]  /*0380*/  IMAD.MOV.U32 R111, RZ, RZ, RZ ;  /* 0x000000ffff6f7224 */ /* 0x000fe200078e00ff */
[----:B------:R-:W-:Y:S01]  /*0390*/  MOV R115, RZ ;  /* 0x000000ff00737202 */ /* 0x000fe20000000f00 */
[----:B------:R-:W-:Y:S01]  /*03a0*/  IMAD.MOV.U32 R101, RZ, RZ, RZ ;  /* 0x000000ffff657224 */ /* 0x000fe200078e00ff */
[----:B------:R-:W-:Y:S01]  /*03b0*/  MOV R109, RZ ;  /* 0x000000ff006d7202 */ /* 0x000fe20000000f00 */
[----:B------:R-:W0:Y:S01]  /*03c0*/  LDCU.64 UR8, c[0x0][0x358] ;  /* 0x00006b00ff0877ac */ /* 0x000e220008000a00 */
[----:B------:R-:W-:-:S02]  /*03d0*/  MOV R105, RZ ;  /* 0x000000ff00697202 */ /* 0x000fc40000000f00 */
[----:B------:R-:W-:Y:S01]  /*03e0*/  MOV R99, RZ ;  /* 0x000000ff00637202 */ /* 0x000fe20000000f00 */
[----:B------:R-:W-:Y:S01]  /*03f0*/  UMOV UR4, URZ ;  /* 0x000000ff00047c82 */ /* 0x000fe20008000000 */
[----:B------:R-:W-:-:S07]  /*0400*/  MOV R95, RZ ;  /* 0x000000ff005f7202 */ /* 0x000fce0000000f00 */
.L_x_6:
[----:B------:R-:W1:Y:S01]  /*0410*/  S2UR UR5, SR_CgaCtaId ;  /* 0x00000000000579c3 */ /* 0x000e620000008800 */
[----:B------:R-:W2:Y:S01]  /*0420*/  S2R R7, SR_TID.X ;  /* 0x0000000000077919 */ /* 0x000ea20000002100 */
[----:B------:R-:W-:Y:S01]  /*0430*/  IMAD.MOV.U32 R4, RZ, RZ, RZ ;  /* 0x000000ffff047224 */ /* 0x000fe200078e00ff */
[----:B------:R-:W-:-:S05]  /*0440*/  UMOV UR6, 0x400 ;  /* 0x0000040000067882 */ /* 0x000fca0000000000 */
[----:B------:R-:W-:Y:S01]  /*0450*/  BAR.SYNC.DEFER_BLOCKING 0x0 ;  /* 0x0000000000007b1d */ /* 0x000fe20000010000 */
[----:B-1----:R-:W-:-:S12]  /*0460*/  ULEA UR5, UR5, UR6, 0x18 ;  /* 0x0000000605057291 */ /* 0x002fd8000f8ec0ff */
.L_x_4:
[----:B--2---:R-:W-:Y:S01]  /*0470*/  LEA R6, R4, R7, 0x4 ;  /* 0x0000000704067211 */ /* 0x004fe200078e20ff */
[----:B------:R-:W-:Y:S03]  /*0480*/  BSSY.RECONVERGENT B0, `(.L_x_0) ;  /* 0x000001b000007945 */ /* 0x000fe60003800200 */
[C---:B0-----:R-:W-:Y:S02]  /*0490*/  IADD3 R2, PT, PT, R6.reuse, -0x340, RZ ;  /* 0xfffffcc006027810 */ /* 0x041fe40007ffe0ff */
[----:B------:R-:W-:Y:S02]  /*04a0*/  LEA R5, R6, UR5, 0x2 ;  /* 0x0000000506057c11 */ /* 0x000fe4000f8e10ff */
[----:B------:R-:W-:Y:S01]  /*04b0*/  ISETP.GT.U32.AND P0, PT, R2, 0x16bf, PT ;  /* 0x000016bf0200780c */ /* 0x000fe20003f04070 */
[----:B------:R-:W-:-:S12]  /*04c0*/  HFMA2 R2, -RZ, RZ, 0, 0 ;  /* 0x00000000ff027431 */ /* 0x000fd800000001ff */
[----:B------:R-:W-:Y:S05]  /*04d0*/  @P0 BRA `(.L_x_1) ;  /* 0x0000000000540947 */ /* 0x000fea0003800000 */
[----:B------:R-:W-:-:S05]  /*04e0*/  LOP3.LUT R3, R6, 0xffff, RZ, 0xc0, !PT ;  /* 0x0000ffff06037812 */ /* 0x000fca00078ec0ff */
[----:B------:R-:W-:-:S05]  /*04f0*/  IMAD R3, R3, 0x4ec5, RZ ;  /* 0x00004ec503037824 */ /* 0x000fca00078e02ff */
[----:B------:R-:W-:-:S04]  /*0500*/  SHF.R.U32.HI R9, RZ, 0x17, R3 ;  /* 0x00000017ff097819 */ /* 0x000fc80000011603 */
[----:B------:R-:W-:-:S05]  /*0510*/  PRMT R3, R9, 0x9910, RZ ;  /* 0x0000991009037816 */ /* 0x000fca00000000ff */
[----:B------:R-:W-:-:S05]  /*0520*/  IMAD R3, R3, 0x1a0, RZ ;  /* 0x000001a003037824 */ /* 0x000fca00078e02ff */
[----:B------:R-:W-:-:S04]  /*0530*/  IADD3 R3, PT, PT, RZ, -R3, RZ ;  /* 0x80000003ff037210 */ /* 0x000fc80007ffe0ff */
[----:B------:R-:W-:-:S05]  /*0540*/  PRMT R3, R3, 0x7710, RZ ;  /* 0x0000771003037816 */ /* 0x000fca00000000ff */
[----:B------:R-:W-:-:S05]  /*0550*/  IMAD.IADD R3, R6, 0x1, R3 ;  /* 0x0000000106037824 */ /* 0x000fca00078e0203 */
[----:B------:R-:W-:-:S04]  /*0560*/  LOP3.LUT R3, R3, 0xffff, RZ, 0xc0, !PT ;  /* 0x0000ffff03037812 */ /* 0x000fc800078ec0ff */
[----:B------:R-:W-:-:S04]  /*0570*/  SHF.R.U32.HI R3, RZ, 0x5, R3 ;  /* 0x00000005ff037819 */ /* 0x000fc80000011603 */
[----:B------:R-:W-:-:S04]  /*0580*/  LOP3.LUT R3, R3, 0xffff, RZ, 0xc0, !PT ;  /* 0x0000ffff03037812 */ /* 0x000fc800078ec0ff */
[----:B------:R-:W-:-:S04]  /*0590*/  IADD3 R8, PT, PT, R3, UR4, RZ ;  /* 0x0000000403087c10 */ /* 0x000fc8000fffe0ff */
[----:B------:R-:W-:-:S04]  /*05a0*/  IADD3 R3, PT, PT, R8, -0x2, RZ ;  /* 0xfffffffe08037810 */ /* 0x000fc80007ffe0ff */
[----:B------:R-:W-:-:S13]  /*05b0*/  ISETP.GT.U32.AND P0, PT, R3, 0xd, PT ;  /* 0x0000000d0300780c */ /* 0x000fda0003f04070 */
[----:B------:R-:W-:Y:S05]  /*05c0*/  @P0 BRA `(.L_x_1) ;  /* 0x0000000000180947 */ /* 0x000fea0003800000 */
[----:B------:R-:W1:Y:S01]  /*05d0*/  LDC.64 R2, c[0x0][0x380] ;  /* 0x0000e000ff027b82 */ /* 0x000e620000000a00 */
[----:B------:R-:W-:-:S04]  /*05e0*/  IMAD R9, R9, 0x24c0, R92 ;  /* 0x000024c009097824 */ /* 0x000fc800078e025c */
[----:B------:R-:W-:-:S05]  /*05f0*/  IMAD R9, R8, 0x2a0, R9 ;  /* 0x000002a008097824 */ /* 0x000fca00078e0209 */
[----:B------:R-:W-:-:S05]  /*0600*/  IADD3 R9, PT, PT, R9, -0x4ec0, RZ ;  /* 0xffffb14009097810 */ /* 0x000fca0007ffe0ff */
[----:B-1----:R-:W-:-:S06]  /*0610*/  IMAD.WIDE R2, R9, 0x4, R2 ;  /* 0x0000000409027825 */ /* 0x002fcc00078e0202 */
[----:B0-----:R1:W5:Y:S02]  /*0620*/  LDG.E.CONSTANT R2, desc[UR8][R2.64] ;  /* 0x0000000802027981 */ /* 0x001364000c1e9900 */
.L_x_1:
[----:B0-----:R-:W-:Y:S05]  /*0630*/  BSYNC.RECONVERGENT B0 ;  /* 0x0000000000007941 */ /* 0x001fea0003800200 */
.L_x_0:
[----:B-----5:R0:W-:Y:S01]  /*0640*/  STS [R5], R2 ;  /* 0x0000000205007388 */ /* 0x0201e20000000800 */
[----:B-1----:R-:W-:Y:S01]  /*0650*/  IADD3 R3, PT, PT, R6, -0x330, RZ ;  /* 0xfffffcd006037810 */ /* 0x002fe20007ffe0ff */
[----:B------:R-:W-:Y:S01]  /*0660*/  BSSY.RECONVERGENT B0, `(.L_x_2) ;  /* 0x000001f000007945 */ /* 0x000fe20003800200 */
[----:B------:R-:W-:Y:S02]  /*0670*/  IMAD.MOV.U32 R8, RZ, RZ, RZ ;  /* 0x000000ffff087224 */ /* 0x000fe400078e00ff */
[----:B------:R-:W-:-:S13]  /*0680*/  ISETP.GT.U32.AND P0, PT, R3, 0x16bf, PT ;  /* 0x000016bf0300780c */ /* 0x000fda0003f04070 */
[----:B0-----:R-:W-:Y:S05]  /*0690*/  @P0 BRA `(.L_x_3) ;  /* 0x00000000006c0947 */ /* 0x001fea0003800000 */
[----:B------:R-:W-:Y:S01]  /*06a0*/  IADD3 R6, PT, PT, R6, 0x10, RZ ;  /* 0x0000001006067810 */ /* 0x000fe20007ffe0ff */
[----:B------:R-:W0:Y:S03]  /*06b0*/  S2R R7, SR_TID.X ;  /* 0x0000000000077919 */ /* 0x000e260000002100 */
[----:B------:R-:W-:-:S05]  /*06c0*/  LOP3.LUT R2, R6, 0xffff, RZ, 0xc0, !PT ;  /* 0x0000ffff06027812 */ /* 0x000fca00078ec0ff */
[----:B------:R-:W-:-:S05]  /*06d0*/  IMAD R2, R2, 0x4ec5, RZ ;  /* 0x00004ec502027824 */ /* 0x000fca00078e02ff */
[----:B------:R-:W-:-:S04]  /*06e0*/  SHF.R.U32.HI R9, RZ, 0x17, R2 ;  /* 0x00000017ff097819 */ /* 0x000fc80000011602 */
[----:B------:R-:W-:-:S05]  /*06f0*/  PRMT R2, R9, 0x9910, RZ ;  /* 0x0000991009027816 */ /* 0x000fca00000000ff */
[----:B------:R-:W-:-:S05]  /*0700*/  IMAD R2, R2, 0x1a0, RZ ;  /* 0x000001a002027824 */ /* 0x000fca00078e02ff */
[----:B------:R-:W-:-:S04]  /*0710*/  IADD3 R2, PT, PT, RZ, -R2, RZ ;  /* 0x80000002ff027210 */ /* 0x000fc80007ffe0ff */
[----:B------:R-:W-:-:S04]  /*0720*/  PRMT R3, R2, 0x7710, RZ ;  /* 0x0000771002037816 */ /* 0x000fc800000000ff */
[----:B------:R-:W-:-:S04]  /*0730*/  IADD3 R6, PT, PT, R6, R3, RZ ;  /* 0x0000000306067210 */ /* 0x000fc80007ffe0ff */
[----:B------:R-:W-:-:S04]  /*0740*/  LOP3.LUT R2, R6, 0xffff, RZ, 0xc0, !PT ;  /* 0x0000ffff06027812 */ /* 0x000fc800078ec0ff */
[----:B------:R-:W-:-:S04]  /*0750*/  SHF.R.U32.HI R2, RZ, 0x5, R2 ;  /* 0x00000005ff027819 */ /* 0x000fc80000011602 */
[----:B------:R-:W-:-:S04]  /*0760*/  LOP3.LUT R2, R2, 0xffff, RZ, 0xc0, !PT ;  /* 0x0000ffff02027812 */ /* 0x000fc800078ec0ff */
[----:B------:R-:W-:-:S05]  /*0770*/  IADD3 R11, PT, PT, R2, UR4, RZ ;  /* 0x00000004020b7c10 */ /* 0x000fca000fffe0ff */
[----:B------:R-:W-:-:S05]  /*0780*/  VIADD R2, R11, 0xfffffffe ;  /* 0xfffffffe0b027836 */ /* 0x000fca0000000000 */
[----:B------:R-:W-:-:S13]  /*0790*/  ISETP.GT.U32.AND P0, PT, R2, 0xd, PT ;  /* 0x0000000d0200780c */ /* 0x000fda0003f04070 */
[----:B0-----:R-:W-:Y:S05]  /*07a0*/  @P0 BRA `(.L_x_3) ;  /* 0x0000000000280947 */ /* 0x001fea0003800000 */
[----:B------:R-:W0:Y:S01]  /*07b0*/  S2R R8, SR_CTAID.X ;  /* 0x0000000000087919 */ /* 0x000e220000002500 */
[----:B------:R-:W-:Y:S01]  /*07c0*/  LOP3.LUT R6, R7, 0x1f, RZ, 0xc0, !PT ;  /* 0x0000001f07067812 */ /* 0x000fe200078ec0ff */
[----:B------:R-:W1:Y:S03]  /*07d0*/  LDC.64 R2, c[0x0][0x380] ;  /* 0x0000e000ff027b82 */ /* 0x000e660000000a00 */
[----:B------:R-:W-:-:S04]  /*07e0*/  LOP3.LUT R6, R6, 0x10, RZ, 0x3c, !PT ;  /* 0x0000001006067812 */ /* 0x000fc800078e3cff */
[----:B0-----:R-:W-:-:S05]  /*07f0*/  LEA R6, R8, R6, 0x5 ;  /* 0x0000000608067211 */ /* 0x001fca00078e28ff */
[----:B------:R-:W-:-:S04]  /*0800*/  IMAD R6, R9, 0x24c0, R6 ;  /* 0x000024c009067824 */ /* 0x000fc800078e0206 */
[----:B------:R-:W-:-:S05]  /*0810*/  IMAD R6, R11, 0x2a0, R6 ;  /* 0x000002a00b067824 */ /* 0x000fca00078e0206 */
[----:B------:R-:W-:-:S05]  /*0820*/  IADD3 R9, PT, PT, R6, -0x4ec0, RZ ;  /* 0xffffb14006097810 */ /* 0x000fca0007ffe0ff */
[----:B-1----:R-:W-:-:S05]  /*0830*/  IMAD.WIDE R2, R9, 0x4, R2 ;  /* 0x0000000409027825 */ /* 0x002fca00078e0202 */
[----:B------:R0:W5:Y:S02]  /*0840*/  LDG.E.CONSTANT R8, desc[UR8][R2.64] ;  /* 0x0000000802087981 */ /* 0x000164000c1e9900 */
.L_x_3:
[----:B------:R-:W-:Y:S05]  /*0850*/  BSYNC.RECONVERGENT B0 ;  /* 0x0000000000007941 */ /* 0x000fea0003800200 */
.L_x_2:
[----:B-----5:R1:W-:Y:S01]  /*0860*/  STS [R5+0x40], R8 ;  /* 0x0000400805007388 */ /* 0x0203e20000000800 */
[----:B------:R-:W-:-:S04]  /*0870*/  IADD3 R4, PT, PT, R4, 0x2, RZ ;  /* 0x0000000204047810 */ /* 0x000fc80007ffe0ff */
[----:B------:R-:W-:-:S13]  /*0880*/  ISETP.NE.AND P0, PT, R4, 0x1ba, PT ;  /* 0x000001ba0400780c */ /* 0x000fda0003f05270 */
[----:B-1----:R-:W-:Y:S05]  /*0890*/  @P0 BRA `(.L_x_4) ;  /* 0xfffffff800f40947 */ /* 0x002fea000383ffff */
[----:B------:R-:W0:Y:S01]  /*08a0*/  S2R R96, SR_TID.X ;  /* 0x0000000000607919 */ /* 0x000e220000002100 */
[----:B------:R-:W1:Y:S01]  /*08b0*/  LDCU.64 UR10, c[0x0][0x388] ;  /* 0x00007100ff0a77ac */ /* 0x000e620008000a00 */
[----:B------:R-:W2:Y:S01]  /*08c0*/  LDC.64 R10, c[0x0][0x388] ;  /* 0x0000e200ff0a7b82 */ /* 0x000ea20000000a00 */
[----:B------:R-:W3:Y:S01]  /*08d0*/  S2R R7, SR_CTAID.X ;  /* 0x0000000000077919 */ /* 0x000ee20000002500 */
[----:B------:R-:W-:Y:S01]  /*08e0*/  UIMAD UR5, UR4, 0x2a0, URZ ;  /* 0x000002a0040578a4 */ /* 0x000fe2000f8e02ff */
[C---:B0-----:R-:W-:Y:S01]  /*08f0*/  IADD3 R2, PT, PT, R96.reuse, 0x30, RZ ;  /* 0x0000003060027810 */ /* 0x041fe20007ffe0ff */
[C---:B------:R-:W-:Y:S01]  /*0900*/  VIADD R5, R96.reuse, 0x70 ;  /* 0x0000007060057836 */ /* 0x040fe20000000000 */
[----:B------:R-:W-:Y:S02]  /*0910*/  IADD3 R3, PT, PT, R96, 0x50, RZ ;  /* 0x0000005060037810 */ /* 0x000fe40007ffe0ff */
[----:B------:R-:W-:Y:S02]  /*0920*/  SHF.R.U32.HI R2, RZ, 0x5, R2 ;  /* 0x00000005ff027819 */ /* 0x000fe40000011602 */
[----:B------:R-:W-:-:S02]  /*0930*/  SHF.R.U32.HI R4, RZ, 0x5, R3 ;  /* 0x00000005ff047819 */ /* 0x000fc40000011603 */
[----:B------:R-:W-:Y:S01]  /*0940*/  IADD3 R6, PT, PT, R96, 0x90, RZ ;  /* 0x0000009060067810 */ /* 0x000fe20007ffe0ff */
[----:B------:R-:W-:Y:S01]  /*0950*/  IMAD R3, R2, 0xd20, RZ ;  /* 0x00000d2002037824 */ /* 0x000fe200078e02ff */
[----:B------:R-:W-:Y:S01]  /*0960*/  SHF.R.U32.HI R2, RZ, 0x5, R5 ;  /* 0x00000005ff027819 */ /* 0x000fe20000011605 */
[----:B------:R-:W-:Y:S01]  /*0970*/  IMAD R5, R4, 0xd20, RZ ;  /* 0x00000d2004057824 */ /* 0x000fe200078e02ff */
[----:B---3--:R-:W-:Y:S02]  /*0980*/  LEA R94, R7, R96, 0x5 ;  /* 0x00000060075e7211 */ /* 0x008fe400078e28ff */
[----:B------:R-:W-:Y:S01]  /*0990*/  SHF.R.U32.HI R6, RZ, 0x5, R6 ;  /* 0x00000005ff067819 */ /* 0x000fe20000011606 */
[----:B------:R-:W-:Y:S01]  /*09a0*/  IMAD R7, R2, 0xd20, RZ ;  /* 0x00000d2002077824 */ /* 0x000fe200078e02ff */
[C---:B------:R-:W-:Y:S02]  /*09b0*/  IADD3 R3, P2, P3, R94.reuse, UR5, R3 ;  /* 0x000000055e037c10 */ /* 0x040fe4000fb5e003 */
[----:B------:R-:W-:Y:S01]  /*09c0*/  IADD3 R5, P0, P1, R94, UR5, R5 ;  /* 0x000000055e057c10 */ /* 0x000fe2000f91e005 */
[----:B------:R-:W-:Y:S01]  /*09d0*/  IMAD R9, R6, 0xd20, RZ ;  /* 0x00000d2006097824 */ /* 0x000fe200078e02ff */
[----:B------:R-:W-:-:S02]  /*09e0*/  IADD3.X R8, PT, PT, RZ, RZ, RZ, P2, P3 ;  /* 0x000000ffff087210 */ /* 0x000fc400017e64ff */
[----:B-1----:R-:W-:Y:S02]  /*09f0*/  LEA R2, P2, R3, UR10, 0x2 ;  /* 0x0000000a03027c11 */ /* 0x002fe4000f8410ff */
[----:B------:R-:W-:Y:S02]  /*0a00*/  IADD3.X R6, PT, PT, RZ, RZ, RZ, P0, P1 ;  /* 0x000000ffff067210 */ /* 0x000fe400007e24ff */
[----:B------:R-:W-:Y:S02]  /*0a10*/  LEA R4, P3, R5, UR10, 0x2 ;  /* 0x0000000a05047c11 */ /* 0x000fe4000f8610ff */
[----:B------:R-:W-:Y:S02]  /*0a20*/  LEA.HI.X R3, R3, UR11, R8, 0x2, P2 ;  /* 0x0000000b03037c11 */ /* 0x000fe400090f1408 */
[C---:B------:R-:W-:Y:S02]  /*0a30*/  IADD3 R7, P0, P1, R94.reuse, UR5, R7 ;  /* 0x000000055e077c10 */ /* 0x040fe4000f91e007 */
[----:B------:R-:W-:Y:S01]  /*0a40*/  LEA.HI.X R5, R5, UR11, R6, 0x2, P3 ;  /* 0x0000000b05057c11 */ /* 0x000fe200098f1406 */
[----:B------:R-:W3:Y:S01]  /*0a50*/  LDG.E.CONSTANT R2, desc[UR8][R2.64+0x40] ;  /* 0x0000400802027981 */ /* 0x000ee2000c1e9900 */
[----:B------:R-:W-:-:S02]  /*0a60*/  IADD3 R9, P2, P3, R94, UR5, R9 ;  /* 0x000000055e097c10 */ /* 0x000fc4000fb5e009 */
[----:B------:R-:W-:Y:S01]  /*0a70*/  IADD3 R98, PT, PT, R94, UR5, RZ ;  /* 0x000000055e627c10 */ /* 0x000fe2000fffe0ff */
[----:B------:R0:W4:Y:S01]  /*0a80*/  LDG.E.CONSTANT R4, desc[UR8][R4.64+0x40] ;  /* 0x0000400804047981 */ /* 0x000122000c1e9900 */
[----:B------:R-:W-:Y:S02]  /*0a90*/  IADD3.X R102, PT, PT, RZ, RZ, RZ, P0, P1 ;  /* 0x000000ffff667210 */ /* 0x000fe400007e24ff */
[----:B------:R-:W-:Y:S01]  /*0aa0*/  LEA R6, P0, R7, UR10, 0x2 ;  /* 0x0000000a07067c11 */ /* 0x000fe2000f8010ff */
[----:B--2---:R-:W-:Y:S01]  /*0ab0*/  IMAD.WIDE.U32 R10, R98, 0x4, R10 ;  /* 0x00000004620a7825 */ /* 0x004fe200078e000a */
[----:B------:R-:W-:Y:S02]  /*0ac0*/  IADD3.X R100, PT, PT, RZ, RZ, RZ, P2, P3 ;  /* 0x000000ffff647210 */ /* 0x000fe400017e64ff */
[----:B------:R-:W-:Y:S02]  /*0ad0*/  LEA R8, P1, R9, UR10, 0x2 ;  /* 0x0000000a09087c11 */ /* 0x000fe4000f8210ff */
[----:B------:R-:W-:Y:S01]  /*0ae0*/  LEA.HI.X R7, R7, UR11, R102, 0x2, P0 ;  /* 0x0000000b07077c11 */ /* 0x000fe200080f1466 */
[----:B------:R-:W2:Y:S01]  /*0af0*/  LDG.E.CONSTANT R98, desc[UR8][R10.64] ;  /* 0x000000080a627981 */ /* 0x000ea2000c1e9900 */
[----:B------:R-:W-:-:S03]  /*0b00*/  LEA.HI.X R9, R9, UR11, R100, 0x2, P1 ;  /* 0x0000000b09097c11 */ /* 0x000fc600088f1464 */
[----:B------:R-:W5:Y:S04]  /*0b10*/  LDG.E.CONSTANT R100, desc[UR8][R10.64+0x40] ;  /* 0x000040080a647981 */ /* 0x000f68000c1e9900 */
[----:B------:R-:W5:Y:S04]  /*0b20*/  LDG.E.CONSTANT R102, desc[UR8][R10.64+0x3480] ;  /* 0x003480080a667981 */ /* 0x000f68000c1e9900 */
[----:B------:R-:W5:Y:S04]  /*0b30*/  LDG.E.CONSTANT R104, desc[UR8][R10.64+0x6900] ;  /* 0x006900080a687981 */ /* 0x000f68000c1e9900 */
[----:B------:R-:W5:Y:S04]  /*0b40*/  LDG.E.CONSTANT R106, desc[UR8][R10.64+0x9d80] ;  /* 0x009d80080a6a7981 */ /* 0x000f68000c1e9900 */
[----:B------:R-:W5:Y:S04]  /*0b50*/  LDG.E.CONSTANT R108, desc[UR8][R10.64+0xd200] ;  /* 0x00d200080a6c7981 */ /* 0x000f68000c1e9900 */
[----:B------:R-:W5:Y:S04]  /*0b60*/  LDG.E.CONSTANT R6, desc[UR8][R6.64+0x40] ;  /* 0x0000400806067981 */ /* 0x000f68000c1e9900 */
[----:B------:R-:W5:Y:S01]  /*0b70*/  LDG.E.CONSTANT R8, desc[UR8][R8.64+0x40] ;  /* 0x0000400808087981 */ /* 0x000f62000c1e9900 */
[----:B------:R-:W1:Y:S01]  /*0b80*/  S2UR UR7, SR_CgaCtaId ;  /* 0x00000000000779c3 */ /* 0x000e620000008800 */
[----:B------:R-:W-:-:S04]  /*0b90*/  UIADD3 UR5, UPT, UPT, UR6, 0x6e80, URZ ;  /* 0x00006e8006057890 */ /* 0x000fc8000fffe0ff */
[----:B-1----:R-:W-:-:S06]  /*0ba0*/  ULEA UR5, UR7, UR5, 0x18 ;  /* 0x0000000507057291 */ /* 0x002fcc000f8ec0ff */
[----:B0-----:R-:W-:Y:S01]  /*0bb0*/  LEA R5, R96, UR5, 0x2 ;  /* 0x0000000560057c11 */ /* 0x001fe2000f8e10ff */
[----:B------:R-:W-:Y:S01]  /*0bc0*/  UMOV UR6, 0x400 ;  /* 0x0000040000067882 */ /* 0x000fe20000000000 */
[----:B------:R-:W-:Y:S01]  /*0bd0*/  MOV R3, RZ ;  /* 0x000000ff00037202 */ /* 0x000fe20000000f00 */
[----:B------:R-:W-:Y:S02]  /*0be0*/  ULEA UR6, UR7, UR6, 0x18 ;  /* 0x0000000607067291 */ /* 0x000fe4000f8ec0ff */
[----:B---3--:R0:W-:Y:S04]  /*0bf0*/  STS [R5+0xc0], R2 ;  /* 0x0000c00205007388 */ /* 0x0081e80000000800 */
[----:B----4-:R0:W-:Y:S04]  /*0c00*/  STS [R5+0x140], R4 ;  /* 0x0001400405007388 */ /* 0x0101e80000000800 */
[----:B--2---:R0:W-:Y:S04]  /*0c10*/  STS [R5], R98 ;  /* 0x0000006205007388 */ /* 0x0041e80000000800 */
[----:B-----5:R0:W-:Y:S04]  /*0c20*/  STS [R5+0x40], R100 ;  /* 0x0000406405007388 */ /* 0x0201e80000000800 */
[----:B------:R0:W-:Y:S04]  /*0c30*/  STS [R5+0x80], R102 ;  /* 0x0000806605007388 */ /* 0x0001e80000000800 */
[----:B------:R0:W-:Y:S04]  /*0c40*/  STS [R5+0x100], R104 ;  /* 0x0001006805007388 */ /* 0x0001e80000000800 */
[----:B------:R0:W-:Y:S04]  /*0c50*/  STS [R5+0x180], R106 ;  /* 0x0001806a05007388 */ /* 0x0001e80000000800 */
[----:B------:R0:W-:Y:S04]  /*0c60*/  STS [R5+0x200], R108 ;  /* 0x0002006c05007388 */ /* 0x0001e80000000800 */
[----:B------:R0:W-:Y:S04]  /*0c70*/  STS [R5+0x1c0], R6 ;  /* 0x0001c00605007388 */ /* 0x0001e80000000800 */
[----:B------:R0:W-:Y:S01]  /*0c80*/  STS [R5+0x240], R8 ;  /* 0x0002400805007388 */ /* 0x0001e20000000800 */
[----:B------:R-:W-:Y:S06]  /*0c90*/  BAR.SYNC.DEFER_BLOCKING 0x0 ;  /* 0x0000000000007b1d */ /* 0x000fec0000010000 */
.L_x_5:
[----:B0-----:R-:W-:-:S04]  /*0ca0*/  IMAD R2, R3, 0x1a0, R96 ;  /* 0x000001a003027824 */ /* 0x001fc800078e0260 */
[C---:B------:R-:W-:Y:S01]  /*0cb0*/  IMAD R4, R3.reuse, -0x180, R2 ;  /* 0xfffffe8003047824 */ /* 0x040fe200078e0202 */
[----:B------:R-:W-:Y:S02]  /*0cc0*/  LEA R2, R2, UR6, 0x2 ;  /* 0x0000000602027c11 */ /* 0x000fe4000f8e10ff */
[----:B------:R-:W-:Y:S02]  /*0cd0*/  IADD3 R3, PT, PT, R3, 0x1, RZ ;  /* 0x0000000103037810 */ /* 0x000fe40007ffe0ff */
[----:B------:R-:W-:Y:S01]  /*0ce0*/  LEA R4, R4, UR5, 0x2 ;  /* 0x0000000504047c11 */ /* 0x000fe2000f8e10ff */
[----:B------:R-:W-:Y:S01]  /*0cf0*/  LDS R8, [R2+0x140] ;  /* 0x0001400002087984 */ /* 0x000fe20000000800 */
[----:B------:R-:W-:-:S03]  /*0d00*/  ISETP.NE.AND P0, PT, R3, 0x5, PT ;  /* 0x000000050300780c */ /* 0x000fc60003f05270 */
[----:B------:R-:W0:Y:S04]  /*0d10*/  LDS R5, [R4+0x40] ;  /* 0x0000400004057984 */ /* 0x000e280000000800 */
[----:B------:R-:W1:Y:S04]  /*0d20*/  LDS R9, [R2+0xe40] ;  /* 0x000e400002097984 */ /* 0x000e680000000800 */
[----:B------:R-:W2:Y:S04]  /*0d30*/  LDS R6, [R2+0x40] ;  /* 0x0000400002067984 */ /* 0x000ea80000000800 */
[----:B------:R-:W3:Y:S04]  /*0d40*/  LDS R10, [R2+0x240] ;  /* 0x00024000020a7984 */ /* 0x000ee80000000800 */
[----:B------:R-:W4:Y:S04]  /*0d50*/  LDS R98, [R2+0x340] ;  /* 0x0003400002627984 */ /* 0x000f280000000800 */
[----:B------:R-:W5:Y:S04]  /*0d60*/  LDS R100, [R2+0x440] ;  /* 0x0004400002647984 */ /* 0x000f680000000800 */
[----:B------:R-:W5:Y:S04]  /*0d70*/  LDS R102, [R2+0x540] ;  /* 0x0005400002667984 */ /* 0x000f680000000800 */
[----:B------:R-:W5:Y:S04]  /*0d80*/  LDS R104, [R2+0x640] ;  /* 0x0006400002687984 */ /* 0x000f680000000800 */
[----:B------:R-:W5:Y:S04]  /*0d90*/  LDS R106, [R2+0xd40] ;  /* 0x000d4000026a7984 */ /* 0x000f680000000800 */
[----:B------:R-:W5:Y:S01]  /*0da0*/  LDS R11, [R2+0xf40] ;  /* 0x000f4000020b7984 */ /* 0x000f620000000800 */
[----:B0-----:R-:W-:-:S03]  /*0db0*/  FFMA R113, R5, R8, R113 ;  /* 0x0000000805717223 */ /* 0x001fc60000000071 */
[----:B------:R-:W0:Y:S01]  /*0dc0*/  LDS R108, [R2+0x1040] ;  /* 0x00104000026c7984 */ /* 0x000e220000000800 */
[----:B-1----:R-:W-:-:S03]  /*0dd0*/  FFMA R0, R5, R9, R0 ;  /* 0x0000000905007223 */ /* 0x002fc60000000000 */
[----:B------:R-:W1:Y:S01]  /*0de0*/  LDS R110, [R2+0x1140] ;  /* 0x00114000026e7984 */ /* 0x000e620000000800 */
[----:B--2---:R-:W-:-:S03]  /*0df0*/  FFMA R111, R5, R6, R111 ;  /* 0x00000006056f7223 */ /* 0x004fc6000000006f */
[----:B------:R-:W2:Y:S01]  /*0e00*/  LDS R7, [R2+0x1340] ;  /* 0x0013400002077984 */ /* 0x000ea20000000800 */
[----:B---3--:R-:W-:-:S03]  /*0e10*/  FFMA R115, R5, R10, R115 ;  /* 0x0000000a05737223 */ /* 0x008fc60000000073 */
[----:B------:R-:W3:Y:S01]  /*0e20*/  LDS R9, [R2+0x1a40] ;  /* 0x001a400002097984 */ /* 0x000ee20000000800 */
[----:B----4-:R-:W-:-:S03]  /*0e30*/  FFMA R117, R5, R98, R117 ;  /* 0x0000006205757223 */ /* 0x010fc60000000075 */
[----:B------:R-:W4:Y:S01]  /*0e40*/  LDS R8, [R2+0x1c40] ;  /* 0x001c400002087984 */ /* 0x000f220000000800 */
[----:B-----5:R-:W-:-:S03]  /*0e50*/  FFMA R119, R5, R100, R119 ;  /* 0x0000006405777223 */ /* 0x020fc60000000077 */
[----:B------:R-:W5:Y:S01]  /*0e60*/  LDS R6, [R2+0x1240] ;  /* 0x0012400002067984 */ /* 0x000f620000000800 */
[----:B------:R-:W-:-:S03]  /*0e70*/  FFMA R121, R5, R102, R121 ;  /* 0x0000006605797223 */ /* 0x000fc60000000079 */
[----:B------:R-:W5:Y:S01]  /*0e80*/  LDS R10, [R2+0x1d40] ;  /* 0x001d4000020a7984 */ /* 0x000f620000000800 */
[----:B------:R-:W-:-:S03]  /*0e90*/  FFMA R123, R5, R104, R123 ;  /* 0x00000068057b7223 */ /* 0x000fc6000000007b */
[----:B------:R-:W5:Y:S01]  /*0ea0*/  LDS R98, [R2+0x1e40] ;  /* 0x001e400002627984 */ /* 0x000f620000000800 */
[----:B------:R-:W-:-:S03]  /*0eb0*/  FFMA R125, R5, R106, R125 ;  /* 0x0000006a057d7223 */ /* 0x000fc6000000007d */
[----:B------:R-:W5:Y:S01]  /*0ec0*/  LDS R100, [R2+0x1f40] ;  /* 0x001f400002647984 */ /* 0x000f620000000800 */
[----:B------:R-:W-:-:S03]  /*0ed0*/  FFMA R12, R5, R11, R12 ;  /* 0x0000000b050c7223 */ /* 0x000fc6000000000c */
        /* <DEDUP_REMOVED lines=20> */
[----:B------:R-:W5:Y:S04]  /*1020*/  LDS R8, [R2+0x3640] ;  /* 0x0036400002087984 */ /* 0x000f680000000800 */
[----:B------:R-:W5:Y:S01]  /*1030*/  LDS R9, [R2+0x3740] ;  /* 0x0037400002097984 */ /* 0x000f620000000800 */
[C---:B0-----:R-:W-:Y:S01]  /*1040*/  FFMA R24, R5.reuse, R11, R24 ;  /* 0x0000000b05187223 */ /* 0x041fe20000000018 */
[C---:B-1----:R-:W-:Y:S02]  /*1050*/  FFMA R36, R5.reuse, R104, R36 ;  /* 0x0000006805247223 */ /* 0x042fe40000000024 */
[----:B------:R-:W0:Y:S01]  /*1060*/  LDS R6, [R2+0x3440] ;  /* 0x0034400002067984 */ /* 0x000e220000000800 */
[----:B--2---:R-:W-:-:S03]  /*1070*/  FFMA R38, R5, R106, R38 ;  /* 0x0000006a05267223 */ /* 0x004fc60000000026 */
[----:B------:R-:W1:Y:S01]  /*1080*/  LDS R102, [R2+0x3840] ;  /* 0x0038400002667984 */ /* 0x000e620000000800 */
[----:B---3--:R-:W-:-:S03]  /*1090*/  FFMA R40, R5, R108, R40 ;  /* 0x0000006c05287223 */ /* 0x008fc60000000028 */
[----:B------:R-:W2:Y:S01]  /*10a0*/  LDS R104, [R2+0x3940] ;  /* 0x0039400002687984 */ /* 0x000ea20000000800 */
[----:B----4-:R-:W-:-:S03]  /*10b0*/  FFMA R42, R5, R110, R42 ;  /* 0x0000006e052a7223 */ /* 0x010fc6000000002a */
[----:B------:R-:W3:Y:S01]  /*10c0*/  LDS R106, [R2+0x3a40] ;  /* 0x003a4000026a7984 */ /* 0x000ee20000000800 */
[----:B-----5:R-:W-:-:S03]  /*10d0*/  FFMA R44, R5, R112, R44 ;  /* 0x00000070052c7223 */ /* 0x020fc6000000002c */
[----:B------:R-:W4:Y:S01]  /*10e0*/  LDS R108, [R2+0x4140] ;  /* 0x00414000026c7984 */ /* 0x000f220000000800 */
        /* <DEDUP_REMOVED lines=25> */
[C---:B------:R-:W-:Y:S01]  /*1280*/  FFMA R70, R5.reuse, R114, R70 ;  /* 0x0000007205467223 */ /* 0x040fe20000000046 */
[C---:B------:R-:W-:Y:S02]  /*1290*/  FFMA R72, R5.reuse, R116, R72 ;  /* 0x0000007405487223 */ /* 0x040fe40000000048 */
[----:B------:R-:W-:Y:S01]  /*12a0*/  LDS R6, [R2] ;  /* 0x0000000002067984 */ /* 0x000fe20000000800 */
[----:B------:R-:W-:-:S03]  /*12b0*/  FFMA R74, R5, R118, R74 ;  /* 0x00000076054a7223 */ /* 0x000fc6000000004a */
[----:B------:R-:W5:Y:S01]  /*12c0*/  LDS R4, [R4] ;  /* 0x0000000004047984 */ /* 0x000f620000000800 */
        /* <DEDUP_REMOVED lines=15> */
[----:B------:R-:W5:Y:S04]  /*13c0*/  LDS R110, [R2+0xe00] ;  /* 0x000e0000026e7984 */ /* 0x000f680000000800 */
[----:B------:R-:W5:Y:S04]  /*13d0*/  LDS R112, [R2+0xf00] ;  /* 0x000f000002707984 */ /* 0x000f680000000800 */
[----:B------:R-:W5:Y:S01]  /*13e0*/  LDS R114, [R2+0x1000] ;  /* 0x0010000002727984 */ /* 0x000f620000000800 */
[----:B------:R-:W-:-:S03]  /*13f0*/  FFMA R13, R4, R6, R13 ;  /* 0x00000006040d7223 */ /* 0x000fc6000000000d */
[----:B------:R-:W5:Y:S01]  /*1400*/  LDS R116, [R2+0x1100] ;  /* 0x0011000002747984 */ /* 0x000f620000000800 */
[----:B------:R-:W-:-:S03]  /*1410*/  FFMA R21, R4, R102, R21 ;  /* 0x0000006604157223 */ /* 0x000fc60000000015 */
[----:B------:R-:W5:Y:S01]  /*1420*/  LDS R118, [R2+0x1200] ;  /* 0x0012000002767984 */ /* 0x000f620000000800 */
[----:B0-----:R-:W-:-:S03]  /*1430*/  FFMA R23, R4, R104, R23 ;  /* 0x0000006804177223 */ /* 0x001fc60000000017 */
[----:B------:R-:W0:Y:S01]  /*1440*/  LDS R5, [R2+0x1300] ;  /* 0x0013000002057984 */ /* 0x000e220000000800 */
[C---:B-1----:R-:W-:Y:S01]  /*1450*/  FFMA R15, R4.reuse, R10, R15 ;  /* 0x0000000a040f7223 */ /* 0x042fe2000000000f */
[C---:B--2---:R-:W-:Y:S02]  /*1460*/  FFMA R25, R4.reuse, R106, R25 ;  /* 0x0000006a04197223 */ /* 0x044fe40000000019 */
        /* <DEDUP_REMOVED lines=18> */
[----:B------:R-:W0:Y:S04]  /*1590*/  LDS R110, [R2+0x2900] ;  /* 0x00290000026e7984 */ /* 0x000e280000000800 */
        /* <DEDUP_REMOVED lines=15> */
[----:B------:R-:W5:Y:S01]  /*1690*/  LDS R6, [R2+0x3700] ;  /* 0x0037000002067984 */ /* 0x000f620000000800 */
[----:B------:R-:W-:-:S03]  /*16a0*/  FFMA R57, R4, R108, R57 ;  /* 0x0000006c04397223 */ /* 0x000fc60000000039 */
[----:B------:R-:W5:Y:S01]  /*16b0*/  LDS R8, [R2+0x3800] ;  /* 0x0038000002087984 */ /* 0x000f620000000800 */
[----:B0-----:R-:W-:-:S03]  /*16c0*/  FFMA R59, R4, R110, R59 ;  /* 0x0000006e043b7223 */ /* 0x001fc6000000003b */
[----:B------:R-:W0:Y:S01]  /*16d0*/  LDS R10, [R2+0x3900] ;  /* 0x00390000020a7984 */ /* 0x000e220000000800 */
[----:B------:R-:W-:-:S03]  /*16e0*/  FFMA R61, R4, R112, R61 ;  /* 0x00000070043d7223 */ /* 0x000fc6000000003d */
        /* <DEDUP_REMOVED lines=28> */
[C---:B----4-:R-:W-:Y:S01]  /*18b0*/  FFMA R89, R4.reuse, R106, R89 ;  /* 0x0000006a04597223 */ /* 0x050fe20000000059 */
[C---:B-----5:R-:W-:Y:S01]  /*18c0*/  FFMA R91, R4.reuse, R108, R91 ;  /* 0x0000006c045b7223 */ /* 0x060fe2000000005b */
[C---:B------:R-:W-:Y:S01]  /*18d0*/  FFMA R93, R4.reuse, R110, R93 ;  /* 0x0000006e045d7223 */ /* 0x040fe2000000005d */
[C---:B------:R-:W-:Y:S01]  /*18e0*/  FFMA R95, R4.reuse, R112, R95 ;  /* 0x00000070045f7223 */ /* 0x040fe2000000005f */
[C---:B------:R-:W-:Y:S01]  /*18f0*/  FFMA R97, R4.reuse, R114, R97 ;  /* 0x0000007204617223 */ /* 0x040fe20000000061 */
[C---:B------:R-:W-:Y:S01]  /*1900*/  FFMA R99, R4.reuse, R116, R99 ;  /* 0x0000007404637223 */ /* 0x040fe20000000063 */
[C---:B0-----:R-:W-:Y:S01]  /*1910*/  FFMA R101, R4.reuse, R118, R101 ;  /* 0x0000007604657223 */ /* 0x041fe20000000065 */
[C---:B------:R-:W-:Y:S01]  /*1920*/  FFMA R103, R4.reuse, R120, R103 ;  /* 0x0000007804677223 */ /* 0x040fe20000000067 */
[C---:B-1----:R-:W-:Y:S01]  /*1930*/  FFMA R105, R4.reuse, R122, R105 ;  /* 0x0000007a04697223 */ /* 0x042fe20000000069 */
[C---:B--2---:R-:W-:Y:S01]  /*1940*/  FFMA R107, R4.reuse, R124, R107 ;  /* 0x0000007c046b7223 */ /* 0x044fe2000000006b */
[----:B---3--:R-:W-:Y:S01]  /*1950*/  FFMA R109, R4, R5, R109 ;  /* 0x00000005046d7223 */ /* 0x008fe2000000006d */
[----:B------:R-:W-:Y:S06]  /*1960*/  @P0 BRA `(.L_x_5) ;  /* 0xfffffff000cc0947 */ /* 0x000fec000383ffff */
[----:B------:R-:W-:-:S04]  /*1970*/  UIADD3 UR4, UPT, UPT, UR4, 0x1, URZ ;  /* 0x0000000104047890 */ /* 0x000fc8000fffe0ff */
[----:B------:R-:W-:-:S09]  /*1980*/  UISETP.NE.AND UP0, UPT, UR4, 0x5, UPT ;  /* 0x000000050400788c */ /* 0x000fd2000bf05270 */
[----:B------:R-:W-:Y:S05]  /*1990*/  BRA.U UP0, `(.L_x_6) ;  /* 0xffffffe9009c7547 */ /* 0x000fea000b83ffff */
[----:B------:R-:W0:Y:S02]  /*19a0*/  LDC.64 R2, c[0x0][0x390] ;  /* 0x0000e400ff027b82 */ /* 0x000e240000000a00 */
[----:B0-----:R-:W-:-:S05]  /*19b0*/  IMAD.WIDE.U32 R2, R94, 0x4, R2 ;  /* 0x000000045e027825 */ /* 0x001fca00078e0002 */
[----:B------:R-:W-:Y:S04]  /*19c0*/  STG.E desc[UR8][R2.64], R13 ;  /* 0x0000000d02007986 */ /* 0x000fe8000c101908 */
        /* <DEDUP_REMOVED lines=96> */
[----:B------:R-:W-:Y:S01]  /*1fd0*/  STG.E desc[UR8][R2.64+0x1f840], R90 ;  /* 0x01f8405a02007986 */ /* 0x000fe2000c101908 */
[----:B------:R-:W-:Y:S05]  /*1fe0*/  EXIT ;  /* 0x000000000000794d */ /* 0x000fea0003800000 */
.L_x_7:
[----:B------:R-:W-:-:S00]  /*1ff0*/  BRA `(.L_x_7) ;  /* 0xfffffffc00fc7947 */ /* 0x000fc0000383ffff */
[----:B------:R-:W-:-:S00]  /*2000*/  NOP ;  /* 0x0000000000007918 */ /* 0x000fc00000000000 */
[----:B------:R-:W-:-:S00]  /*2010*/  NOP ;  /* 0x0000000000007918 */ /* 0x000fc00000000000 */
[----:B------:R-:W-:-:S00]  /*2020*/  NOP ;  /* 0x0000000000007918 */ /* 0x000fc00000000000 */
[----:B------:R-:W-:-:S00]  /*2030*/  NOP ;  /* 0x0000000000007918 */ /* 0x000fc00000000000 */
[----:B------:R-:W-:-:S00]  /*2040*/  NOP ;  /* 0x0000000000007918 */ /* 0x000fc00000000000 */
[----:B------:R-:W-:-:S00]  /*2050*/  NOP ;  /* 0x0000000000007918 */ /* 0x000fc00000000000 */
[----:B------:R-:W-:-:S00]  /*2060*/  NOP ;  /* 0x0000000000007918 */ /* 0x000fc00000000000 */
[----:B------:R-:W-:-:S00]  /*2070*/  NOP ;  /* 0x0000000000007918 */ /* 0x000fc00000000000 */
.L_x_9:


//--------------------- .text.my_kernel_kernel1   --------------------------
	.section	.text.my_kernel_kernel1,"ax",@progbits
	.align	128
        .global         my_kernel_kernel1
        .type           my_kernel_kernel1,@function
        .size           my_kernel_kernel1,(.L_x_10 - my_kernel_kernel1)
        .other          my_kernel_kernel1,@"STO_CUDA_ENTRY STV_DEFAULT"
my_kernel_kernel1:
.text.my_kernel_kernel1:
[----:B------:R-:W-:Y:S01]  /*0000*/  LDC R1, c[0x0][0x37c] ;  /* 0x0000df00ff017b82 */ /* 0x000fe20000000800 */
[----:B------:R-:W0:Y:S07]  /*0010*/  S2R R9, SR_CTAID.X ;  /* 0x0000000000097919 */ /* 0x000e2e0000002500 */
[----:B------:R-:W1:Y:S01]  /*0020*/  LDC.64 R2, c[0x0][0x388] ;  /* 0x0000e200ff027b82 */ /* 0x000e620000000a00 */
[----:B------:R-:W2:Y:S01]  /*0030*/  LDCU.64 UR4, c[0x0][0x358] ;  /* 0x00006b00ff0477ac */ /* 0x000ea20008000a00 */
[----:B------:R-:W0:Y:S06]  /*0040*/  S2R R0, SR_TID.X ;  /* 0x0000000000007919 */ /* 0x000e2c0000002100 */
[----:B------:R-:W3:Y:S01]  /*0050*/  LDC.64 R4, c[0x0][0x390] ;  /* 0x0000e400ff047b82 */ /* 0x000ee20000000a00 */
[----:B0-----:R-:W-:-:S04]  /*0060*/  IMAD R9, R9, 0x3, R0 ;  /* 0x0000000309097824 */ /* 0x001fc800078e0200 */
[----:B-1----:R-:W-:Y:S01]  /*0070*/  IMAD.WIDE.U32 R2, R9, 0x4, R2 ;  /* 0x0000000409027825 */ /* 0x002fe200078e0002 */
[----:B------:R-:W-:-:S05]  /*0080*/  SHF.R.U32.HI R0, RZ, 0x5, R9 ;  /* 0x00000005ff007819 */ /* 0x000fca0000011609 */
[----:B------:R-:W-:Y:S01]  /*0090*/  IMAD.HI.U32 R0, R0, 0xc30c30d, RZ ;  /* 0x0c30c30d00007827 */ /* 0x000fe200078e00ff */
[----:B--2---:R-:W2:Y:S03]  /*00a0*/  LDG.E.CONSTANT R2, desc[UR4][R2.64] ;  /* 0x0000000402027981 */ /* 0x004ea6000c1e9900 */
[----:B------:R-:W-:-:S04]  /*00b0*/  IMAD R7, R0, -0x2a0, R9 ;  /* 0xfffffd6000077824 */ /* 0x000fc800078e0209 */
[----:B---3--:R-:W-:Y:S02]  /*00c0*/  IMAD.WIDE.U32 R4, R7, 0x4, R4 ;  /* 0x0000000407047825 */ /* 0x008fe400078e0004 */
[----:B------:R-:W0:Y:S04]  /*00d0*/  LDC.64 R6, c[0x0][0x380] ;  /* 0x0000e000ff067b82 */ /* 0x000e280000000a00 */
[----:B------:R-:W2:Y:S01]  /*00e0*/  LDG.E.CONSTANT R5, desc[UR4][R4.64] ;  /* 0x0000000404057981 */ /* 0x000ea2000c1e9900 */
[----:B0-----:R-:W-:-:S04]  /*00f0*/  IMAD.WIDE.U32 R6, R9, 0x4, R6 ;  /* 0x0000000409067825 */ /* 0x001fc800078e0006 */
[----:B--2---:R-:W-:-:S04]  /*0100*/  FADD R0, R2, R5 ;  /* 0x0000000502007221 */ /* 0x004fc80000000000 */
[----:B------:R-:W-:-:S05]  /*0110*/  FADD R8, R0, 3 ;  /* 0x4040000000087421 */ /* 0x000fca0000000000 */
[----:B------:R-:W-:-:S04]  /*0120*/  FMNMX R8, R8, 6, PT ;  /* 0x40c0000008087809 */ /* 0x000fc80003800000 */
[----:B------:R-:W-:-:S05]  /*0130*/  FMNMX R8, RZ, R8, !PT ;  /* 0x00000008ff087209 */ /* 0x000fca0007800000 */
[----:B------:R-:W-:-:S04]  /*0140*/  FMUL R11, R8, 0.16666670143604278564 ;  /* 0x3e2aaaad080b7820 */ /* 0x000fc80000400000 */
[----:B------:R-:W-:-:S05]  /*0150*/  FMUL R11, R0, R11 ;  /* 0x0000000b000b7220 */ /* 0x000fca0000400000 */
[----:B------:R-:W-:Y:S01]  /*0160*/  STG.E desc[UR4][R6.64], R11 ;  /* 0x0000000b06007986 */ /* 0x000fe2000c101904 */
[----:B------:R-:W-:Y:S05]  /*0170*/  EXIT ;  /* 0x000000000000794d */ /* 0x000fea0003800000 */
.L_x_8:
        /* <DEDUP_REMOVED lines=16> */
.L_x_10:


//--------------------- .nv.shared.my_kernel_kernel0 --------------------------
	.section	.nv.shared.my_kernel_kernel0,"aw",@nobits
	.sectionflags	@""
	.align	4
.nv.shared.my_kernel_kernel0:
	.zero		29952


//--------------------- .nv.shared.reserved.0     --------------------------
	.section	.nv.shared.reserved.0,"aw",@nobits
	.weak		__nv_reservedSMEM_offset_0_alias
	.size		__nv_reservedSMEM_offset_0_alias, 0, 64
	.other		__nv_reservedSMEM_offset_0_alias,@"STO_CUDA_RESERVED_SHARED STV_DEFAULT"
__nv_reservedSMEM_offset_0_alias:
	.zero		0
	.zero		64


//--------------------- .nv.constant0.my_kernel_kernel0 --------------------------
	.section	.nv.constant0.my_kernel_kernel0,"a",@progbits
	.sectionflags	@""
	.align	4
.nv.constant0.my_kernel_kernel0:
	.zero		920


//--------------------- .nv.constant0.my_kernel_kernel1 --------------------------
	.section	.nv.constant0.my_kernel_kernel1,"a",@progbits
	.sectionflags	@""
	.align	4
.nv.constant0.my_kernel_kernel1:
	.zero		920


//--------------------- SYMBOLS --------------------------

	.type		.nv.reservedSmem.offset0,@object
	.size		.nv.reservedSmem.offset0,0x4
	.type		.nv.reservedSmem.cap,@object
	.size		.nv.reservedSmem.cap,0x4
